def matmul_kernel(
    a_ptr,
    b_ptr,
    c_ptr,
    M,
    N,
    K,
    stride_am,
    stride_ak,
    stride_bk,
    stride_bn,
    stride_cm,
    stride_cn,
    BLOCK_M: tl.constexpr,
    BLOCK_N: tl.constexpr,
    BLOCK_K: tl.constexpr,
    GROUP_M: tl.constexpr,
):
    pid = tl.program_id(axis=0)
    num_pid_m = tl.cdiv(M, BLOCK_M)
    num_pid_n = tl.cdiv(N, BLOCK_N)
    num_pid_in_group = GROUP_M * num_pid_n
    group_id = pid // num_pid_in_group
    first_pid_m = group_id * GROUP_M
    group_size_m = min(num_pid_m - first_pid_m, GROUP_M)
    pid_m = first_pid_m + ((pid % num_pid_in_group) % group_size_m)
    pid_n = (pid % num_pid_in_group) // group_size_m

    offs_am = (pid_m * BLOCK_M + tl.arange(0, BLOCK_M)) % M
    offs_bn = (pid_n * BLOCK_N + tl.arange(0, BLOCK_N)) % N
    offs_k = tl.arange(0, BLOCK_K)
    a_ptrs = a_ptr + offs_am[:, None] * stride_am + offs_k[None, :] * stride_ak
    b_ptrs = b_ptr + offs_k[:, None] * stride_bk + offs_bn[None, :] * stride_bn

    acc = tl.zeros((BLOCK_M, BLOCK_N), dtype=tl.float32)
    for kk in range(0, tl.cdiv(K, BLOCK_K)):
        a = tl.load(a_ptrs, mask=offs_k[None, :] < K - kk * BLOCK_K, other=0.0)
        b = tl.load(b_ptrs, mask=offs_k[:, None] < K - kk * BLOCK_K, other=0.0)
        acc = tl.dot(a, b, acc)
        a_ptrs += BLOCK_K * stride_ak
        b_ptrs += BLOCK_K * stride_bk

    c = acc.to(c_ptr.dtype.element_ty)
    offs_cm = pid_m * BLOCK_M + tl.arange(0, BLOCK_M)
    offs_cn = pid_n * BLOCK_N + tl.arange(0, BLOCK_N)
    c_ptrs = c_ptr + offs_cm[:, None] * stride_cm + offs_cn[None, :] * stride_cn
    mask = (offs_cm[:, None] < M) & (offs_cn[None, :] < N)
    tl.store(c_ptrs, c, mask=mask)

# config = {"BLOCK_K": 64, "BLOCK_M": 64, "BLOCK_N": 128, "GROUP_M": 8, "arch": "sm_100", "dtype": "fp16", "num_ctas": 1, "num_stages": 3, "num_warps": 16}
# arch = sm_100


// ===== COMPILED SASS (sm_100a) =====

	.target	sm_100a

	.elftype	@"ET_EXEC"


//--------------------- .note.nv.tkinfo           --------------------------
	.section	.note.nv.tkinfo,"",@"SHT_NOTE"
	.sectionflags	@"SHF_NOTE_NV_TKINFO"
	.tkinfo
        /*0018*/ 	.word	0x00000081
        /*0030*/ 	.string	""
        /*0030*/ 	.string	"ptxas-blackwell"
        /*0030*/ 	.string	"Cuda compilation tools, release 12.9, V12.9.86"
        /*0030*/ 	.string	"Build cuda_12.9.r12.9/compiler.36037853_0"
        /*0030*/ 	.string	"-v  -suppress-debug-info  -lineinfo  -arch sm_100a "



//--------------------- .note.nv.cuver            --------------------------
	.section	.note.nv.cuver,"",@"SHT_NOTE"
	.sectionflags	@"SHF_NOTE_NV_CUVER"
        /*0018*/ 	.short	0x0001
        /*001a*/ 	.short	0x0064
        /*001c*/ 	.short	0x0001
        /*001e*/ 	.short	0x0000
        /*0020*/ 	.short	0x0001
        /*0022*/ 	.short	0x0000


//--------------------- .nv.info                  --------------------------
	.section	.nv.info,"",@"SHT_CUDA_INFO"
	.align	4


	//----- nvinfo : EIATTR_REGCOUNT
	.align		4
        /*0000*/ 	.byte	0x04, 0x2f
        /*0002*/ 	.short	(.L_1 - .L_0)
	.align		4
.L_0:
        /*0004*/ 	.word	index@(matmul_kernel)
        /*0008*/ 	.word	0x0000007f


	//----- nvinfo : EIATTR_FRAME_SIZE
	.align		4
.L_1:
        /*000c*/ 	.byte	0x04, 0x11
        /*000e*/ 	.short	(.L_3 - .L_2)
	.align		4
.L_2:
        /*0010*/ 	.word	index@(matmul_kernel)
        /*0014*/ 	.word	0x00000000


	//----- nvinfo : EIATTR_MIN_STACK_SIZE
	.align		4
.L_3:
        /*0018*/ 	.byte	0x04, 0x12
        /*001a*/ 	.short	(.L_5 - .L_4)
	.align		4
.L_4:
        /*001c*/ 	.word	index@(matmul_kernel)
        /*0020*/ 	.word	0x00000000
.L_5:


//--------------------- .nv.info.matmul_kernel    --------------------------
	.section	.nv.info.matmul_kernel,"",@"SHT_CUDA_INFO"
	.sectionflags	@""
	.align	4


	//----- nvinfo : EIATTR_CUDA_API_VERSION
	.align		4
        /*0000*/ 	.byte	0x04, 0x37
        /*0002*/ 	.short	(.L_7 - .L_6)
.L_6:
        /*0004*/ 	.word	0x00000081


	//----- nvinfo : EIATTR_KPARAM_INFO
	.align		4
.L_7:
        /*0008*/ 	.byte	0x04, 0x17
        /*000a*/ 	.short	(.L_9 - .L_8)
.L_8:
        /*000c*/ 	.word	0x00000000
        /*0010*/ 	.short	0x000d
        /*0012*/ 	.short	0x0048
        /*0014*/ 	.byte	0x00, 0xf4, 0x21, 0x00


	//----- nvinfo : EIATTR_KPARAM_INFO
	.align		4
.L_9:
        /*0018*/ 	.byte	0x04, 0x17
        /*001a*/ 	.short	(.L_11 - .L_10)
.L_10:
        /*001c*/ 	.word	0x00000000
        /*0020*/ 	.short	0x000c
        /*0022*/ 	.short	0x0040
        /*0024*/ 	.byte	0x00, 0xf4, 0x21, 0x00


	//----- nvinfo : EIATTR_KPARAM_INFO
	.align		4
.L_11:
        /*0028*/ 	.byte	0x04, 0x17
        /*002a*/ 	.short	(.L_13 - .L_12)
.L_12:
        /*002c*/ 	.word	0x00000000
        /*0030*/ 	.short	0x000b
        /*0032*/ 	.short	0x0038
        /*0034*/ 	.byte	0x00, 0xf0, 0x11, 0x00


	//----- nvinfo : EIATTR_KPARAM_INFO
	.align		4
.L_13:
        /*0038*/ 	.byte	0x04, 0x17
        /*003a*/ 	.short	(.L_15 - .L_14)
.L_14:
        /*003c*/ 	.word	0x00000000
        /*0040*/ 	.short	0x000a
        /*0042*/ 	.short	0x0034
        /*0044*/ 	.byte	0x00, 0xf0, 0x11, 0x00


	//----- nvinfo : EIATTR_KPARAM_INFO
	.align		4
.L_15:
        /*0048*/ 	.byte	0x04, 0x17
        /*004a*/ 	.short	(.L_17 - .L_16)
.L_16:
        /*004c*/ 	.word	0x00000000
        /*0050*/ 	.short	0x0009
        /*0052*/ 	.short	0x0030
        /*0054*/ 	.byte	0x00, 0xf0, 0x11, 0x00


	//----- nvinfo : EIATTR_KPARAM_INFO
	.align		4
.L_17:
        /*0058*/ 	.byte	0x04, 0x17
        /*005a*/ 	.short	(.L_19 - .L_18)
.L_18:
        /*005c*/ 	.word	0x00000000
        /*0060*/ 	.short	0x0008
        /*0062*/ 	.short	0x002c
        /*0064*/ 	.byte	0x00, 0xf0, 0x11, 0x00


	//----- nvinfo : EIATTR_KPARAM_INFO
	.align		4
.L_19:
        /*0068*/ 	.byte	0x04, 0x17
        /*006a*/ 	.short	(.L_21 - .L_20)
.L_20:
        /*006c*/ 	.word	0x00000000
        /*0070*/ 	.short	0x0007
        /*0072*/ 	.short	0x0028
        /*0074*/ 	.byte	0x00, 0xf0, 0x11, 0x00


	//----- nvinfo : EIATTR_KPARAM_INFO
	.align		4
.L_21:
        /*0078*/ 	.byte	0x04, 0x17
        /*007a*/ 	.short	(.L_23 - .L_22)
.L_22:
        /*007c*/ 	.word	0x00000000
        /*0080*/ 	.short	0x0006
        /*0082*/ 	.short	0x0024
        /*0084*/ 	.byte	0x00, 0xf0, 0x11, 0x00


	//----- nvinfo : EIATTR_KPARAM_INFO
	.align		4
.L_23:
        /*0088*/ 	.byte	0x04, 0x17
        /*008a*/ 	.short	(.L_25 - .L_24)
.L_24:
        /*008c*/ 	.word	0x00000000
        /*0090*/ 	.short	0x0005
        /*0092*/ 	.short	0x0020
        /*0094*/ 	.byte	0x00, 0xf0, 0x11, 0x00


	//----- nvinfo : EIATTR_KPARAM_INFO
	.align		4
.L_25:
        /*0098*/ 	.byte	0x04, 0x17
        /*009a*/ 	.short	(.L_27 - .L_26)
.L_26:
        /*009c*/ 	.word	0x00000000
        /*00a0*/ 	.short	0x0004
        /*00a2*/ 	.short	0x001c
        /*00a4*/ 	.byte	0x00, 0xf0, 0x11, 0x00


	//----- nvinfo : EIATTR_KPARAM_INFO
	.align		4
.L_27:
        /*00a8*/ 	.byte	0x04, 0x17
        /*00aa*/ 	.short	(.L_29 - .L_28)
.L_28:
        /*00ac*/ 	.word	0x00000000
        /*00b0*/ 	.short	0x0003
        /*00b2*/ 	.short	0x0018
        /*00b4*/ 	.byte	0x00, 0xf0, 0x11, 0x00


	//----- nvinfo : EIATTR_KPARAM_INFO
	.align		4
.L_29:
        /*00b8*/ 	.byte	0x04, 0x17
        /*00ba*/ 	.short	(.L_31 - .L_30)
.L_30:
        /*00bc*/ 	.word	0x00000000
        /*00c0*/ 	.short	0x0002
        /*00c2*/ 	.short	0x0010
        /*00c4*/ 	.byte	0x00, 0xf4, 0x21, 0x00


	//----- nvinfo : EIATTR_KPARAM_INFO
	.align		4
.L_31:
        /*00c8*/ 	.byte	0x04, 0x17
        /*00ca*/ 	.short	(.L_33 - .L_32)
.L_32:
        /*00cc*/ 	.word	0x00000000
        /*00d0*/ 	.short	0x0001
        /*00d2*/ 	.short	0x0008
        /*00d4*/ 	.byte	0x00, 0xf4, 0x21, 0x00


	//----- nvinfo : EIATTR_KPARAM_INFO
	.align		4
.L_33:
        /*00d8*/ 	.byte	0x04, 0x17
        /*00da*/ 	.short	(.L_35 - .L_34)
.L_34:
        /*00dc*/ 	.word	0x00000000
        /*00e0*/ 	.short	0x0000
        /*00e2*/ 	.short	0x0000
        /*00e4*/ 	.byte	0x00, 0xf4, 0x21, 0x00


	//----- nvinfo : EIATTR_SPARSE_MMA_MASK
	.align		4
.L_35:
        /*00e8*/ 	.byte	0x03, 0x50
        /*00ea*/ 	.short	0x0000


	//----- nvinfo : EIATTR_MAXREG_COUNT
	.align		4
        /*00ec*/ 	.byte	0x03, 0x1b
        /*00ee*/ 	.short	0x0080


	//----- nvinfo : EIATTR_NUM_BARRIERS
	.align		4
        /*00f0*/ 	.byte	0x02, 0x4c
        /*00f2*/ 	.byte	0x01
	.zero		1


	//----- nvinfo : EIATTR_VRC_CTA_INIT_COUNT
	.align		4
        /*00f4*/ 	.byte	0x02, 0x4a
	.zero		1
	.zero		1


	//----- nvinfo : EIATTR_EXIT_INSTR_OFFSETS
	.align		4
        /*00f8*/ 	.byte	0x04, 0x1c
        /*00fa*/ 	.short	(.L_37 - .L_36)


	//   ....[0]....
.L_36:
        /*00fc*/ 	.word	0x00002ef0


	//   ....[1]....
        /*0100*/ 	.word	0x00002f20


	//----- nvinfo : EIATTR_REQNTID
	.align		4
.L_37:
        /*0104*/ 	.byte	0x04, 0x10
        /*0106*/ 	.short	(.L_39 - .L_38)
.L_38:
        /*0108*/ 	.word	0x00000200
        /*010c*/ 	.word	0x00000001
        /*0110*/ 	.word	0x00000001


	//----- nvinfo : EIATTR_CBANK_PARAM_SIZE
	.align		4
.L_39:
        /*0114*/ 	.byte	0x03, 0x19
        /*0116*/ 	.short	0x0050


	//----- nvinfo : EIATTR_PARAM_CBANK
	.align		4
        /*0118*/ 	.byte	0x04, 0x0a
        /*011a*/ 	.short	(.L_41 - .L_40)
	.align		4
.L_40:
        /*011c*/ 	.word	index@(.nv.constant0.matmul_kernel)
        /*0120*/ 	.short	0x0380
        /*0122*/ 	.short	0x0050


	//----- nvinfo : EIATTR_SW_WAR
	.align		4
.L_41:
        /*0124*/ 	.byte	0x04, 0x36
        /*0126*/ 	.short	(.L_43 - .L_42)
.L_42:
        /*0128*/ 	.word	0x00000008
.L_43:


//--------------------- .nv.compat                --------------------------
	.section	.nv.compat,"",@"SHT_CUDA_COMPAT_INFO"
	.align	4
        /*0000*/ 	.byte	0x02, 0x02, 0x01, 0x00, 0x02, 0x05, 0x05, 0x00, 0x02, 0x03, 0x00, 0x00, 0x02, 0x06, 0x01, 0x00


//--------------------- .nv.callgraph             --------------------------
	.section	.nv.callgraph,"",@"SHT_CUDA_CALLGRAPH"
	.align	4
	.sectionentsize	8
	.align		4
        /*0000*/ 	.word	0x00000000
	.align		4
        /*0004*/ 	.word	0xffffffff
	.align		4
        /*0008*/ 	.word	0x00000000
	.align		4
        /*000c*/ 	.word	0xfffffffe
	.align		4
        /*0010*/ 	.word	0x00000000
	.align		4
        /*0014*/ 	.word	0xfffffffd
	.align		4
        /*0018*/ 	.word	0x00000000
	.align		4
        /*001c*/ 	.word	0xfffffffc


//--------------------- .text.matmul_kernel       --------------------------
	.section	.text.matmul_kernel,"ax",@progbits
	.align	128
        .global         matmul_kernel
        .type           matmul_kernel,@function
        .size           matmul_kernel,(.L_x_4 - matmul_kernel)
        .other          matmul_kernel,@"STO_CUDA_ENTRY STV_DEFAULT"
matmul_kernel:
.text.matmul_kernel:
[----:B------:R-:W0:Y:S08]  /*0000*/  LDC R1, c[0x0][0x37c] ;  /* 0x0000df00ff017b82 */ /* 0x000e300000000800 */
[----:B------:R-:W1:Y:S01]  /*0010*/  LDC.64 R24, c[0x0][0x398] ;  /* 0x0000e600ff187b82 */ /* 0x000e620000000a00 */
[----:B------:R-:W2:Y:S01]  /*0020*/  S2R R5, SR_CTAID.X ;  /* 0x0000000000057919 */ /* 0x000ea20000002500 */
[----:B------:R-:W3:Y:S01]  /*0030*/  LDCU UR4, c[0x0][0x3a0] ;  /* 0x00007400ff0477ac */ /* 0x000ee20008000800 */
[----:B------:R-:W4:Y:S01]  /*0040*/  S2R R64, SR_TID.X ;  /* 0x0000000000407919 */ /* 0x000f220000002100 */
[----:B------:R-:W-:Y:S01]  /*0050*/  UMOV UR5, 0x400 ;  /* 0x0000040000057882 */ /* 0x000fe20000000000 */
[----:B------:R-:W0:Y:S03]  /*0060*/  LDCU.64 UR8, c[0x0][0x358] ;  /* 0x00006b00ff0877ac */ /* 0x000e260008000a00 */
[----:B------:R-:W5:Y:S01]  /*0070*/  S2UR UR6, SR_CgaCtaId ;  /* 0x00000000000679c3 */ /* 0x000f620000008800 */
[----:B------:R-:W0:Y:S01]  /*0080*/  LDCU UR7, c[0x0][0x3a0] ;  /* 0x00007400ff0777ac */ /* 0x000e220008000800 */
[----:B---3--:R-:W-:Y:S01]  /*0090*/  UIADD3 UR4, UPT, UPT, UR4, 0x3f, URZ ;  /* 0x0000003f04047890 */ /* 0x008fe2000fffe0ff */
[----:B-1----:R-:W-:-:S03]  /*00a0*/  VIADD R0, R25, 0x7f ;  /* 0x0000007f19007836 */ /* 0x002fc60000000000 */
[----:B------:R-:W-:Y:S02]  /*00b0*/  UISETP.GT.AND UP0, UPT, UR4, 0x3f, UPT ;  /* 0x0000003f0400788c */ /* 0x000fe4000bf04270 */
[----:B------:R-:W-:Y:S01]  /*00c0*/  SHF.R.S32.HI R3, RZ, 0x1f, R0 ;  /* 0x0000001fff037819 */ /* 0x000fe20000011400 */
[----:B-----5:R-:W-:-:S03]  /*00d0*/  ULEA UR5, UR6, UR5, 0x18 ;  /* 0x0000000506057291 */ /* 0x020fc6000f8ec0ff */
[----:B------:R-:W-:Y:S02]  /*00e0*/  LEA.HI R3, R3, R0, RZ, 0x7 ;  /* 0x0000000003037211 */ /* 0x000fe400078f38ff */
[----:B--2---:R-:W-:Y:S02]  /*00f0*/  IABS R8, R5 ;  /* 0x0000000500087213 */ /* 0x004fe40000000000 */
[----:B------:R-:W-:Y:S02]  /*0100*/  SHF.R.S32.HI R3, RZ, 0x7, R3 ;  /* 0x00000007ff037819 */ /* 0x000fe40000011403 */
[----:B----4-:R-:W-:Y:S02]  /*0110*/  SHF.R.U32.HI R85, RZ, 0x6, R64 ;  /* 0x00000006ff557819 */ /* 0x010fe40000011640 */
[----:B------:R-:W-:Y:S01]  /*0120*/  LOP3.LUT R79, R64, 0x3f, RZ, 0xc0, !PT ;  /* 0x0000003f404f7812 */ /* 0x000fe200078ec0ff */
[----:B------:R-:W-:Y:S01]  /*0130*/  IMAD.SHL.U32 R4, R3, 0x8, RZ ;  /* 0x0000000803047824 */ /* 0x000fe200078e00ff */
[----:B------:R-:W-:-:S04]  /*0140*/  SGXT.U32 R85, R85, 0x3 ;  /* 0x000000035555781a */ /* 0x000fc80000000000 */
[-C--:B------:R-:W-:Y:S02]  /*0150*/  IABS R7, R4.reuse ;  /* 0x0000000400077213 */ /* 0x080fe40000000000 */
[----:B------:R-:W-:Y:S02]  /*0160*/  IABS R10, R4 ;  /* 0x00000004000a7213 */ /* 0x000fe40000000000 */
[----:B------:R-:W1:Y:S01]  /*0170*/  I2F.RP R0, R7 ;  /* 0x0000000700007306 */ /* 0x000e620000209400 */
[C---:B------:R-:W-:Y:S02]  /*0180*/  LOP3.LUT R66, R85.reuse, 0x8, RZ, 0xfc, !PT ;  /* 0x0000000855427812 */ /* 0x040fe400078efcff */
[C---:B------:R-:W-:Y:S02]  /*0190*/  LOP3.LUT R67, R85.reuse, 0x10, RZ, 0xfc, !PT ;  /* 0x0000001055437812 */ /* 0x040fe400078efcff */
[C---:B------:R-:W-:Y:S02]  /*01a0*/  LOP3.LUT R84, R85.reuse, 0x18, RZ, 0xfc, !PT ;  /* 0x0000001855547812 */ /* 0x040fe400078efcff */
[----:B------:R-:W-:-:S02]  /*01b0*/  LOP3.LUT R83, R85, 0x20, RZ, 0xfc, !PT ;  /* 0x0000002055537812 */ /* 0x000fc400078efcff */
[C---:B------:R-:W-:Y:S02]  /*01c0*/  LOP3.LUT R82, R85.reuse, 0x28, RZ, 0xfc, !PT ;  /* 0x0000002855527812 */ /* 0x040fe400078efcff */
[C---:B------:R-:W-:Y:S02]  /*01d0*/  LOP3.LUT R81, R85.reuse, 0x30, RZ, 0xfc, !PT ;  /* 0x0000003055517812 */ /* 0x040fe400078efcff */
[----:B------:R-:W-:Y:S01]  /*01e0*/  LOP3.LUT R80, R85, 0x38, RZ, 0xfc, !PT ;  /* 0x0000003855507812 */ /* 0x000fe200078efcff */
[----:B-1----:R-:W1:Y:S02]  /*01f0*/  MUFU.RCP R0, R0 ;  /* 0x0000000000007308 */ /* 0x002e640000001000 */
[----:B-1----:R-:W-:Y:S02]  /*0200*/  VIADD R2, R0, 0xffffffe ;  /* 0x0ffffffe00027836 */ /* 0x002fe40000000000 */
[----:B------:R-:W-:-:S04]  /*0210*/  IMAD.MOV R0, RZ, RZ, -R10 ;  /* 0x000000ffff007224 */ /* 0x000fc800078e0a0a */
[----:B------:R1:W2:Y:S02]  /*0220*/  F2I.FTZ.U32.TRUNC.NTZ R3, R2 ;  /* 0x0000000200037305 */ /* 0x0002a4000021f000 */
[----:B-1----:R-:W-:Y:S02]  /*0230*/  IMAD.MOV.U32 R2, RZ, RZ, RZ ;  /* 0x000000ffff027224 */ /* 0x002fe400078e00ff */
[----:B--2---:R-:W-:-:S04]  /*0240*/  IMAD.MOV R6, RZ, RZ, -R3 ;  /* 0x000000ffff067224 */ /* 0x004fc800078e0a03 */
[----:B------:R-:W-:Y:S02]  /*0250*/  IMAD R9, R6, R7, RZ ;  /* 0x0000000706097224 */ /* 0x000fe400078e02ff */
[----:B------:R-:W-:Y:S02]  /*0260*/  IMAD.MOV.U32 R6, RZ, RZ, R8 ;  /* 0x000000ffff067224 */ /* 0x000fe400078e0008 */
[----:B------:R-:W-:-:S06]  /*0270*/  IMAD.HI.U32 R3, R3, R9, R2 ;  /* 0x0000000903037227 */ /* 0x000fcc00078e0002 */
[----:B------:R-:W-:-:S04]  /*0280*/  IMAD.HI.U32 R3, R3, R6, RZ ;  /* 0x0000000603037227 */ /* 0x000fc800078e00ff */
[----:B------:R-:W-:-:S05]  /*0290*/  IMAD R0, R3, R0, R6 ;  /* 0x0000000003007224 */ /* 0x000fca00078e0206 */
[----:B------:R-:W-:-:S13]  /*02a0*/  ISETP.GT.U32.AND P1, PT, R7, R0, PT ;  /* 0x000000000700720c */ /* 0x000fda0003f24070 */
[----:B------:R-:W-:Y:S02]  /*02b0*/  @!P1 IMAD.IADD R0, R0, 0x1, -R7 ;  /* 0x0000000100009824 */ /* 0x000fe400078e0a07 */
[----:B------:R-:W-:Y:S01]  /*02c0*/  @!P1 VIADD R3, R3, 0x1 ;  /* 0x0000000103039836 */ /* 0x000fe20000000000 */
[----:B------:R-:W-:Y:S02]  /*02d0*/  ISETP.NE.AND P1, PT, R4, RZ, PT ;  /* 0x000000ff0400720c */ /* 0x000fe40003f25270 */
[----:B------:R-:W-:Y:S02]  /*02e0*/  ISETP.GE.U32.AND P0, PT, R0, R7, PT ;  /* 0x000000070000720c */ /* 0x000fe40003f06070 */
[----:B------:R-:W-:-:S04]  /*02f0*/  LOP3.LUT R0, R5, R4, RZ, 0x3c, !PT ;  /* 0x0000000405007212 */ /* 0x000fc800078e3cff */
[----:B------:R-:W-:Y:S01]  /*0300*/  ISETP.GE.AND P2, PT, R0, RZ, PT ;  /* 0x000000ff0000720c */ /* 0x000fe20003f46270 */
[----:B------:R-:W-:-:S06]  /*0310*/  VIADD R0, R24, 0x3f ;  /* 0x0000003f18007836 */ /* 0x000fcc0000000000 */
[----:B------:R-:W-:-:S04]  /*0320*/  @P0 VIADD R3, R3, 0x1 ;  /* 0x0000000103030836 */ /* 0x000fc80000000000 */
[----:B------:R-:W-:Y:S01]  /*0330*/  IMAD.MOV.U32 R2, RZ, RZ, R3 ;  /* 0x000000ffff027224 */ /* 0x000fe200078e0003 */
[----:B------:R-:W-:-:S03]  /*0340*/  SHF.R.S32.HI R3, RZ, 0x1f, R0 ;  /* 0x0000001fff037819 */ /* 0x000fc60000011400 */
[----:B------:R-:W-:Y:S01]  /*0350*/  @!P2 IMAD.MOV R2, RZ, RZ, -R2 ;  /* 0x000000ffff02a224 */ /* 0x000fe200078e0a02 */
[----:B------:R-:W-:Y:S02]  /*0360*/  @!P1 LOP3.LUT R2, RZ, R4, RZ, 0x33, !PT ;  /* 0x00000004ff029212 */ /* 0x000fe400078e33ff */
[----:B------:R-:W-:-:S03]  /*0370*/  LEA.HI R3, R3, R0, RZ, 0x6 ;  /* 0x0000000003037211 */ /* 0x000fc600078f30ff */
[----:B------:R-:W-:Y:S02]  /*0380*/  IMAD.SHL.U32 R18, R2, 0x8, RZ ;  /* 0x0000000802127824 */ /* 0x000fe400078e00ff */
[----:B------:R-:W-:-:S03]  /*0390*/  IMAD.MOV R2, RZ, RZ, -R2 ;  /* 0x000000ffff027224 */ /* 0x000fc600078e0a02 */
[----:B------:R-:W-:Y:S01]  /*03a0*/  LEA.HI.SX32 R3, R3, -R18, 0x1a ;  /* 0x8000001203037211 */ /* 0x000fe200078fd2ff */
[----:B------:R-:W-:-:S03]  /*03b0*/  IMAD R4, R4, R2, R5 ;  /* 0x0000000204047224 */ /* 0x000fc600078e0205 */
[----:B------:R-:W-:Y:S02]  /*03c0*/  VIMNMX R11, PT, PT, R3, 0x8, PT ;  /* 0x00000008030b7848 */ /* 0x000fe40003fe0100 */
[----:B------:R-:W-:Y:S02]  /*03d0*/  IABS R9, R4 ;  /* 0x0000000400097213 */ /* 0x000fe40000000000 */
[----:B------:R-:W-:-:S04]  /*03e0*/  IABS R7, R11 ;  /* 0x0000000b00077213 */ /* 0x000fc80000000000 */
[----:B------:R-:W1:Y:S08]  /*03f0*/  I2F.RP R0, R7 ;  /* 0x0000000700007306 */ /* 0x000e700000209400 */
[----:B-1----:R-:W1:Y:S02]  /*0400*/  MUFU.RCP R0, R0 ;  /* 0x0000000000007308 */ /* 0x002e640000001000 */
[----:B-1----:R-:W-:-:S06]  /*0410*/  VIADD R3, R0, 0xffffffe ;  /* 0x0ffffffe00037836 */ /* 0x002fcc0000000000 */
[----:B------:R-:W1:Y:S02]  /*0420*/  F2I.FTZ.U32.TRUNC.NTZ R3, R3 ;  /* 0x0000000300037305 */ /* 0x000e64000021f000 */
[----:B-1----:R-:W-:-:S04]  /*0430*/  IMAD.MOV R6, RZ, RZ, -R3 ;  /* 0x000000ffff067224 */ /* 0x002fc800078e0a03 */
[----:B------:R-:W-:Y:S01]  /*0440*/  IMAD.MOV.U32 R2, RZ, RZ, R6 ;  /* 0x000000ffff027224 */ /* 0x000fe200078e0006 */
[----:B------:R-:W-:-:S03]  /*0450*/  IABS R6, R11 ;  /* 0x0000000b00067213 */ /* 0x000fc60000000000 */
[----:B------:R-:W-:Y:S02]  /*0460*/  IMAD R5, R2, R7, RZ ;  /* 0x0000000702057224 */ /* 0x000fe400078e02ff */
[----:B------:R-:W-:Y:S02]  /*0470*/  IMAD.MOV.U32 R2, RZ, RZ, RZ ;  /* 0x000000ffff027224 */ /* 0x000fe400078e00ff */
[----:B------:R-:W-:Y:S02]  /*0480*/  IMAD.MOV R0, RZ, RZ, -R6 ;  /* 0x000000ffff007224 */ /* 0x000fe400078e0a06 */
        /* <DEDUP_REMOVED lines=9> */
[----:B------:R-:W-:-:S07]  /*0520*/  ISETP.GE.AND P2, PT, R0, RZ, PT ;  /* 0x000000ff0000720c */ /* 0x000fce0003f46270 */
[----:B------:R-:W-:-:S06]  /*0530*/  @P0 VIADD R2, R2, 0x1 ;  /* 0x0000000102020836 */ /* 0x000fcc0000000000 */
[----:B------:R-:W-:Y:S01]  /*0540*/  @!P2 IMAD.MOV R2, RZ, RZ, -R2 ;  /* 0x000000ffff02a224 */ /* 0x000fe200078e0a02 */
[----:B------:R-:W-:-:S05]  /*0550*/  @!P1 LOP3.LUT R2, RZ, R11, RZ, 0x33, !PT ;  /* 0x0000000bff029212 */ /* 0x000fca00078e33ff */
[----:B------:R-:W-:Y:S02]  /*0560*/  IMAD.MOV R0, RZ, RZ, -R2 ;  /* 0x000000ffff007224 */ /* 0x000fe400078e0a02 */
[----:B------:R-:W-:Y:S02]  /*0570*/  IMAD.SHL.U32 R8, R2, 0x80, RZ ;  /* 0x0000008002087824 */ /* 0x000fe400078e00ff */
[----:B------:R-:W-:-:S03]  /*0580*/  IMAD R0, R11, R0, R4 ;  /* 0x000000000b007224 */ /* 0x000fc600078e0204 */
[--C-:B------:R-:W-:Y:S01]  /*0590*/  LOP3.LUT R2, R8, 0x8, R85.reuse, 0xfe, !PT ;  /* 0x0000000808027812 */ /* 0x100fe200078efe55 */
[----:B------:R-:W-:Y:S01]  /*05a0*/  IMAD.IADD R18, R18, 0x1, R0 ;  /* 0x0000000112127824 */ /* 0x000fe200078e0200 */
[C---:B------:R-:W-:Y:S02]  /*05b0*/  LOP3.LUT R0, R8.reuse, R85, RZ, 0xfc, !PT ;  /* 0x0000005508007212 */ /* 0x040fe400078efcff */
[----:B------:R-:W-:Y:S01]  /*05c0*/  LOP3.LUT R3, R8, 0x10, R85, 0xfe, !PT ;  /* 0x0000001008037812 */ /* 0x000fe200078efe55 */
[----:B------:R-:W-:Y:S01]  /*05d0*/  IMAD R17, R18, 0x40, R79 ;  /* 0x0000004012117824 */ /* 0x000fe200078e024f */
[C-C-:B------:R-:W-:Y:S02]  /*05e0*/  LOP3.LUT R4, R8.reuse, 0x18, R85.reuse, 0xfe, !PT ;  /* 0x0000001808047812 */ /* 0x140fe400078efe55 */
[C-C-:B------:R-:W-:Y:S02]  /*05f0*/  LOP3.LUT R5, R8.reuse, 0x20, R85.reuse, 0xfe, !PT ;  /* 0x0000002008057812 */ /* 0x140fe400078efe55 */
[----:B------:R-:W-:-:S02]  /*0600*/  LOP3.LUT R6, R8, 0x28, R85, 0xfe, !PT ;  /* 0x0000002808067812 */ /* 0x000fc400078efe55 */
[C-C-:B------:R-:W-:Y:S02]  /*0610*/  LOP3.LUT R7, R8.reuse, 0x30, R85.reuse, 0xfe, !PT ;  /* 0x0000003008077812 */ /* 0x140fe400078efe55 */
[----:B------:R-:W-:Y:S02]  /*0620*/  LOP3.LUT R8, R8, 0x38, R85, 0xfe, !PT ;  /* 0x0000003808087812 */ /* 0x000fe400078efe55 */
[C---:B------:R-:W-:Y:S02]  /*0630*/  LOP3.LUT R9, R0.reuse, 0x40, RZ, 0xfc, !PT ;  /* 0x0000004000097812 */ /* 0x040fe400078efcff */
[C---:B------:R-:W-:Y:S02]  /*0640*/  LOP3.LUT R10, R0.reuse, 0x48, RZ, 0xfc, !PT ;  /* 0x00000048000a7812 */ /* 0x040fe400078efcff */
[C---:B------:R-:W-:Y:S02]  /*0650*/  LOP3.LUT R11, R0.reuse, 0x50, RZ, 0xfc, !PT ;  /* 0x00000050000b7812 */ /* 0x040fe400078efcff */
[----:B------:R-:W-:-:S02]  /*0660*/  LOP3.LUT R12, R0, 0x58, RZ, 0xfc, !PT ;  /* 0x00000058000c7812 */ /* 0x000fc400078efcff */
[C---:B------:R-:W-:Y:S02]  /*0670*/  LOP3.LUT R13, R0.reuse, 0x60, RZ, 0xfc, !PT ;  /* 0x00000060000d7812 */ /* 0x040fe400078efcff */
[C---:B------:R-:W-:Y:S02]  /*0680*/  LOP3.LUT R14, R0.reuse, 0x68, RZ, 0xfc, !PT ;  /* 0x00000068000e7812 */ /* 0x040fe400078efcff */
[C---:B------:R-:W-:Y:S02]  /*0690*/  LOP3.LUT R15, R0.reuse, 0x70, RZ, 0xfc, !PT ;  /* 0x00000070000f7812 */ /* 0x040fe400078efcff */
[----:B------:R-:W-:Y:S01]  /*06a0*/  LOP3.LUT R16, R0, 0x78, RZ, 0xfc, !PT ;  /* 0x0000007800107812 */ /* 0x000fe200078efcff */
[----:B0-----:R-:W-:Y:S06]  /*06b0*/  BRA.U UP0, `(.L_x_0) ;  /* 0x0000000100187547 */ /* 0x001fec000b800000 */
[----:B------:R-:W-:Y:S01]  /*06c0*/  IMAD.SHL.U32 R65, R64, 0x20, RZ ;  /* 0x0000002040417824 */ /* 0x000fe200078e00ff */
[----:B------:R-:W-:Y:S02]  /*06d0*/  CS2R R28, SRZ ;  /* 0x00000000001c7805 */ /* 0x000fe4000001ff00 */
[----:B------:R-:W-:Y:S02]  /*06e0*/  CS2R R32, SRZ ;  /* 0x0000000000207805 */ /* 0x000fe4000001ff00 */
[----:B------:R-:W-:Y:S02]  /*06f0*/  CS2R R30, SRZ ;  /* 0x00000000001e7805 */ /* 0x000fe4000001ff00 */
[----:B------:R-:W-:Y:S01]  /*0700*/  CS2R R34, SRZ ;  /* 0x0000000000227805 */ /* 0x000fe2000001ff00 */
[----:B------:R-:W-:Y:S06]  /*0710*/  BRA `(.L_x_1) ;  /* 0x0000002000007947 */ /* 0x000fec0003800000 */
.L_x_0:
[----:B------:R-:W-:Y:S01]  /*0720*/  IABS R18, R25 ;  /* 0x0000001900127213 */ /* 0x000fe20000000000 */
[C---:B------:R-:W-:Y:S01]  /*0730*/  IMAD.SHL.U32 R77, R64.reuse, 0x2, RZ ;  /* 0x00000002404d7824 */ /* 0x040fe200078e00ff */
[----:B------:R-:W-:Y:S01]  /*0740*/  IABS R19, R24 ;  /* 0x0000001800137213 */ /* 0x000fe20000000000 */
[----:B------:R-:W0:Y:S01]  /*0750*/  LDCU UR6, c[0x0][0x3b0] ;  /* 0x00007600ff0677ac */ /* 0x000e220008000800 */
[----:B------:R-:W1:Y:S01]  /*0760*/  I2F.RP R26, R18 ;  /* 0x00000012001a7306 */ /* 0x000e620000209400 */
[----:B------:R-:W-:Y:S01]  /*0770*/  IABS R30, R15 ;  /* 0x0000000f001e7213 */ /* 0x000fe20000000000 */
[----:B------:R-:W2:Y:S01]  /*0780*/  LDC R68, c[0x0][0x3a8] ;  /* 0x0000ea00ff447b82 */ /* 0x000ea20000000800 */
[----:B------:R-:W-:Y:S01]  /*0790*/  SHF.R.U32.HI R28, RZ, 0x3, R64 ;  /* 0x00000003ff1c7819 */ /* 0x000fe20000011640 */
[----:B------:R-:W3:Y:S01]  /*07a0*/  LDCU.128 UR12, c[0x0][0x380] ;  /* 0x00007000ff0c77ac */ /* 0x000ee20008000c00 */
[----:B------:R-:W-:Y:S01]  /*07b0*/  IABS R36, R11 ;  /* 0x0000000b00247213 */ /* 0x000fe20000000000 */
[C---:B------:R-:W-:Y:S01]  /*07c0*/  IMAD.SHL.U32 R65, R64.reuse, 0x20, RZ ;  /* 0x0000002040417824 */ /* 0x040fe200078e00ff */
[----:B------:R-:W-:Y:S01]  /*07d0*/  IABS R55, R0 ;  /* 0x0000000000377213 */ /* 0x000fe20000000000 */
[----:B------:R-:W4:Y:S01]  /*07e0*/  I2F.RP R27, R19 ;  /* 0x00000013001b7306 */ /* 0x000f220000209400 */
[----:B------:R-:W-:Y:S01]  /*07f0*/  IABS R35, R12 ;  /* 0x0000000c00237213 */ /* 0x000fe20000000000 */
[----:B------:R-:W5:Y:S01]  /*0800*/  LDCU UR10, c[0x0][0x3a4] ;  /* 0x00007480ff0a77ac */ /* 0x000f620008000800 */
[----:B------:R-:W-:Y:S01]  /*0810*/  IABS R38, R10 ;  /* 0x0000000a00267213 */ /* 0x000fe20000000000 */
[----:B------:R-:W-:Y:S01]  /*0820*/  IMAD.SHL.U32 R57, R64, 0x40, RZ ;  /* 0x0000004040397824 */ /* 0x000fe200078e00ff */
[----:B------:R-:W-:-:S02]  /*0830*/  IABS R41, R8 ;  /* 0x0000000800297213 */ /* 0x000fc40000000000 */
[----:B------:R-:W-:Y:S02]  /*0840*/  CS2R R60, SRZ ;  /* 0x00000000003c7805 */ /* 0x000fe4000001ff00 */
[----:B------:R-:W-:Y:S01]  /*0850*/  IABS R43, R7 ;  /* 0x00000007002b7213 */ /* 0x000fe20000000000 */
[----:B-1----:R-:W1:Y:S01]  /*0860*/  MUFU.RCP R26, R26 ;  /* 0x0000001a001a7308 */ /* 0x002e620000001000 */
[----:B------:R-:W-:Y:S02]  /*0870*/  IABS R45, R6 ;  /* 0x00000006002d7213 */ /* 0x000fe40000000000 */
[----:B------:R-:W-:Y:S02]  /*0880*/  CS2R R62, SRZ ;  /* 0x00000000003e7805 */ /* 0x000fe4000001ff00 */
[----:B------:R-:W-:Y:S02]  /*0890*/  IABS R47, R5 ;  /* 0x00000005002f7213 */ /* 0x000fe40000000000 */
[----:B------:R-:W-:-:S02]  /*08a0*/  IABS R49, R4 ;  /* 0x0000000400317213 */ /* 0x000fc40000000000 */
[----:B------:R-:W-:Y:S01]  /*08b0*/  IABS R51, R3 ;  /* 0x0000000300337213 */ /* 0x000fe20000000000 */
[----:B----4-:R-:W4:Y:S01]  /*08c0*/  MUFU.RCP R27, R27 ;  /* 0x0000001b001b7308 */ /* 0x010f220000001000 */
[----:B------:R-:W-:Y:S01]  /*08d0*/  IABS R53, R2 ;  /* 0x0000000200357213 */ /* 0x000fe20000000000 */
[-C--:B--2---:R-:W-:Y:S02]  /*08e0*/  IMAD R67, R67, R68.reuse, RZ ;  /* 0x0000004443437224 */ /* 0x084fe400078e02ff */
[-C--:B------:R-:W-:Y:S02]  /*08f0*/  IMAD R66, R66, R68.reuse, RZ ;  /* 0x0000004442427224 */ /* 0x080fe400078e02ff */
[-C--:B------:R-:W-:Y:S02]  /*0900*/  IMAD R78, R85, R68.reuse, RZ ;  /* 0x00000044554e7224 */ /* 0x080fe400078e02ff */
[----:B------:R-:W-:Y:S02]  /*0910*/  IMAD R72, R80, R68, RZ ;  /* 0x0000004450487224 */ /* 0x000fe400078e02ff */
[----:B-1----:R-:W-:Y:S01]  /*0920*/  VIADD R20, R26, 0xffffffe ;  /* 0x0ffffffe1a147836 */ /* 0x002fe20000000000 */
[----:B------:R-:W-:Y:S01]  /*0930*/  IABS R26, R16 ;  /* 0x00000010001a7213 */ /* 0x000fe20000000000 */
[----:B------:R-:W-:-:S02]  /*0940*/  IMAD R71, R81, R68, RZ ;  /* 0x0000004451477224 */ /* 0x000fc400078e02ff */
[----:B------:R1:W2:Y:S01]  /*0950*/  F2I.FTZ.U32.TRUNC.NTZ R21, R20 ;  /* 0x0000001400157305 */ /* 0x0002a2000021f000 */
[-C--:B------:R-:W-:Y:S02]  /*0960*/  IMAD R70, R82, R68.reuse, RZ ;  /* 0x0000004452467224 */ /* 0x080fe400078e02ff */
[----:B----4-:R-:W-:Y:S01]  /*0970*/  VIADD R22, R27, 0xffffffe ;  /* 0x0ffffffe1b167836 */ /* 0x010fe20000000000 */
[----:B------:R-:W-:Y:S01]  /*0980*/  LOP3.LUT R27, R77, 0x10, RZ, 0xc0, !PT ;  /* 0x000000104d1b7812 */ /* 0x000fe200078ec0ff */
[----:B------:R-:W-:-:S03]  /*0990*/  IMAD R69, R83, R68, RZ ;  /* 0x0000004453457224 */ /* 0x000fc600078e02ff */
[----:B------:R4:W0:Y:S01]  /*09a0*/  F2I.FTZ.U32.TRUNC.NTZ R23, R22 ;  /* 0x0000001600177305 */ /* 0x000822000021f000 */
[----:B-1----:R-:W-:Y:S01]  /*09b0*/  IMAD.MOV.U32 R20, RZ, RZ, RZ ;  /* 0x000000ffff147224 */ /* 0x002fe200078e00ff */
[----:B------:R-:W-:Y:S01]  /*09c0*/  LOP3.LUT R27, R27, 0x20, R28, 0xf8, !PT ;  /* 0x000000201b1b7812 */ /* 0x000fe200078ef81c */
[----:B--2---:R-:W-:-:S04]  /*09d0*/  IMAD.MOV R29, RZ, RZ, -R21 ;  /* 0x000000ffff1d7224 */ /* 0x004fc800078e0a15 */
[----:B------:R-:W-:-:S04]  /*09e0*/  IMAD R29, R29, R18, RZ ;  /* 0x000000121d1d7224 */ /* 0x000fc800078e02ff */
[----:B------:R-:W-:Y:S01]  /*09f0*/  IMAD.HI.U32 R21, R21, R29, R20 ;  /* 0x0000001d15157227 */ /* 0x000fe200078e0014 */
[----:B------:R-:W-:-:S03]  /*0a00*/  LOP3.LUT R20, R64, 0x7, RZ, 0xc0, !PT ;  /* 0x0000000740147812 */ /* 0x000fc600078ec0ff */
[----:B------:R-:W-:Y:S02]  /*0a10*/  IMAD.MOV.U32 R29, RZ, RZ, R26 ;  /* 0x000000ffff1d7224 */ /* 0x000fe400078e001a */
[C---:B------:R-:W-:Y:S02]  /*0a20*/  IMAD.SHL.U32 R74, R20.reuse, 0x80, RZ ;  /* 0x00000080144a7824 */ /* 0x040fe400078e00ff */
[----:B------:R-:W-:Y:S02]  /*0a30*/  IMAD.SHL.U32 R20, R20, 0x10, RZ ;  /* 0x0000001014147824 */ /* 0x000fe400078e00ff */
[----:B------:R-:W-:-:S04]  /*0a40*/  IMAD.HI.U32 R26, R21, R30, RZ ;  /* 0x0000001e151a7227 */ /* 0x000fc800078e00ff */
[----:B------:R-:W-:Y:S01]  /*0a50*/  IMAD.IADD R76, R74, 0x1, R20 ;  /* 0x000000014a4c7824 */ /* 0x000fe200078e0214 */
[----:B------:R-:W-:Y:S01]  /*0a60*/  LOP3.LUT R20, R20, 0x30, R77, 0x78, !PT ;  /* 0x0000003014147812 */ /* 0x000fe200078e784d */
[----:B----4-:R-:W-:-:S03]  /*0a70*/  IMAD.HI.U32 R22, R21, R29, RZ ;  /* 0x0000001d15167227 */ /* 0x010fc600078e00ff */
[----:B------:R-:W-:Y:S01]  /*0a80*/  LOP3.LUT R76, R76, R27, RZ, 0x3c, !PT ;  /* 0x0000001b4c4c7212 */ /* 0x000fe200078e3cff */
[----:B------:R-:W-:Y:S02]  /*0a90*/  IMAD.MOV R31, RZ, RZ, -R26 ;  /* 0x000000ffff1f7224 */ /* 0x000fe400078e0a1a */
[----:B0-----:R-:W-:Y:S01]  /*0aa0*/  IMAD.MOV R32, RZ, RZ, -R23 ;  /* 0x000000ffff207224 */ /* 0x001fe200078e0a17 */
[----:B------:R-:W-:Y:S01]  /*0ab0*/  LOP3.LUT R76, R76, 0x400, R57, 0xf8, !PT ;  /* 0x000004004c4c7812 */ /* 0x000fe200078ef839 */
[----:B------:R-:W-:Y:S02]  /*0ac0*/  IMAD.MOV R28, RZ, RZ, -R22 ;  /* 0x000000ffff1c7224 */ /* 0x000fe400078e0a16 */
[----:B------:R-:W-:Y:S01]  /*0ad0*/  IMAD R27, R18, R31, R30 ;  /* 0x0000001f121b7224 */ /* 0x000fe200078e021e */
[----:B------:R-:W-:Y:S01]  /*0ae0*/  IABS R31, R14 ;  /* 0x0000000e001f7213 */ /* 0x000fe20000000000 */
[----:B------:R-:W-:Y:S01]  /*0af0*/  IMAD R33, R32, R19, RZ ;  /* 0x0000001320217224 */ /* 0x000fe200078e02ff */
[----:B------:R-:W-:Y:S01]  /*0b00*/  IABS R32, R13 ;  /* 0x0000000d00207213 */ /* 0x000fe20000000000 */
[----:B------:R-:W-:Y:S01]  /*0b10*/  IMAD.MOV.U32 R22, RZ, RZ, RZ ;  /* 0x000000ffff167224 */ /* 0x000fe200078e00ff */
[----:B------:R-:W-:Y:S01]  /*0b20*/  ISETP.GT.U32.AND P1, PT, R18, R27, PT ;  /* 0x0000001b1200720c */ /* 0x000fe20003f24070 */
[----:B------:R-:W-:Y:S01]  /*0b30*/  IMAD.HI.U32 R30, R21, R38, RZ ;  /* 0x00000026151e7227 */ /* 0x000fe200078e00ff */
[----:B------:R-:W-:-:S03]  /*0b40*/  LOP3.LUT R75, R76, 0x40, RZ, 0x3c, !PT ;  /* 0x000000404c4b7812 */ /* 0x000fc600078e3cff */
[----:B------:R-:W-:-:S04]  /*0b50*/  IMAD.HI.U32 R34, R23, R33, R22 ;  /* 0x0000002117227227 */ /* 0x000fc800078e0016 */
[----:B------:R-:W-:-:S04]  /*0b60*/  IMAD.HI.U32 R22, R21, R31, RZ ;  /* 0x0000001f15167227 */ /* 0x000fc800078e00ff */
[----:B------:R-:W-:-:S04]  /*0b70*/  IMAD.HI.U32 R26, R21, R32, RZ ;  /* 0x00000020151a7227 */ /* 0x000fc800078e00ff */
[----:B------:R-:W-:Y:S02]  /*0b80*/  IMAD R23, R18, R28, R29 ;  /* 0x0000001c12177224 */ /* 0x000fe400078e021d */
[----:B------:R-:W-:-:S03]  /*0b90*/  IMAD.HI.U32 R29, R21, R36, RZ ;  /* 0x00000024151d7227 */ /* 0x000fc600078e00ff */
[C---:B------:R-:W-:Y:S01]  /*0ba0*/  ISETP.GT.U32.AND P0, PT, R18.reuse, R23, PT ;  /* 0x000000171200720c */ /* 0x040fe20003f04070 */
[----:B------:R-:W-:Y:S02]  /*0bb0*/  IMAD.MOV R22, RZ, RZ, -R22 ;  /* 0x000000ffff167224 */ /* 0x000fe400078e0a16 */
[----:B------:R-:W-:Y:S02]  /*0bc0*/  IMAD.MOV R33, RZ, RZ, -R26 ;  /* 0x000000ffff217224 */ /* 0x000fe400078e0a1a */
[----:B------:R-:W-:Y:S02]  /*0bd0*/  IMAD.MOV R37, RZ, RZ, -R29 ;  /* 0x000000ffff257224 */ /* 0x000fe400078e0a1d */
[C---:B------:R-:W-:Y:S02]  /*0be0*/  IMAD R29, R18.reuse, R22, R31 ;  /* 0x00000016121d7224 */ /* 0x040fe400078e021f */
[C---:B------:R-:W-:Y:S02]  /*0bf0*/  IMAD R31, R18.reuse, R33, R32 ;  /* 0x00000021121f7224 */ /* 0x040fe400078e0220 */
[----:B------:R-:W-:Y:S01]  /*0c00*/  IMAD.HI.U32 R32, R21, R55, RZ ;  /* 0x0000003715207227 */ /* 0x000fe200078e00ff */
[----:B------:R-:W-:-:S03]  /*0c10*/  ISETP.GT.U32.AND P2, PT, R18, R29, PT ;  /* 0x0000001d1200720c */ /* 0x000fc60003f44070 */
[----:B------:R-:W-:Y:S02]  /*0c20*/  IMAD.MOV R32, RZ, RZ, -R32 ;  /* 0x000000ffff207224 */ /* 0x000fe400078e0a20 */
[----:B------:R-:W-:-:S04]  /*0c30*/  IMAD.HI.U32 R28, R21, R35, RZ ;  /* 0x00000023151c7227 */ /* 0x000fc800078e00ff */
[C---:B------:R-:W-:Y:S02]  /*0c40*/  IMAD R55, R18.reuse, R32, R55 ;  /* 0x0000002012377224 */ /* 0x040fe400078e0237 */
[----:B------:R-:W-:Y:S02]  /*0c50*/  IMAD.MOV R28, RZ, RZ, -R28 ;  /* 0x000000ffff1c7224 */ /* 0x000fe400078e0a1c */
[----:B------:R-:W-:Y:S01]  /*0c60*/  IMAD.MOV R39, RZ, RZ, -R30 ;  /* 0x000000ffff277224 */ /* 0x000fe200078e0a1e */
[C---:B------:R-:W-:Y:S01]  /*0c70*/  ISETP.GT.U32.AND P3, PT, R18.reuse, R55, PT ;  /* 0x000000371200720c */ /* 0x040fe20003f64070 */
[C---:B------:R-:W-:Y:S02]  /*0c80*/  IMAD R33, R18.reuse, R28, R35 ;  /* 0x0000001c12217224 */ /* 0x040fe400078e0223 */
[C---:B------:R-:W-:Y:S02]  /*0c90*/  IMAD R35, R18.reuse, R37, R36 ;  /* 0x0000002512237224 */ /* 0x040fe400078e0224 */
[C---:B------:R-:W-:Y:S01]  /*0ca0*/  IMAD R37, R18.reuse, R39, R38 ;  /* 0x0000002712257224 */ /* 0x040fe200078e0226 */
[----:B------:R-:W-:Y:S01]  /*0cb0*/  IABS R39, R9 ;  /* 0x0000000900277213 */ /* 0x000fe20000000000 */
[----:B------:R-:W-:Y:S01]  /*0cc0*/  @!P0 IMAD.IADD R23, R23, 0x1, -R18 ;  /* 0x0000000117178824 */ /* 0x000fe200078e0a12 */
[----:B------:R-:W-:Y:S01]  /*0cd0*/  ISETP.GT.U32.AND P0, PT, R18, R33, PT ;  /* 0x000000211200720c */ /* 0x000fe20003f04070 */
[----:B------:R-:W-:-:S03]  /*0ce0*/  IMAD.HI.U32 R26, R21, R41, RZ ;  /* 0x00000029151a7227 */ /* 0x000fc600078e00ff */
[----:B------:R-:W-:Y:S01]  /*0cf0*/  ISETP.GT.U32.AND P5, PT, R18, R23, PT ;  /* 0x000000171200720c */ /* 0x000fe20003fa4070 */
[----:B------:R-:W-:-:S04]  /*0d00*/  IMAD.HI.U32 R22, R21, R39, RZ ;  /* 0x0000002715167227 */ /* 0x000fc800078e00ff */
[----:B------:R-:W-:-:S04]  /*0d10*/  IMAD.HI.U32 R28, R21, R43, RZ ;  /* 0x0000002b151c7227 */ /* 0x000fc800078e00ff */
[----:B------:R-:W-:Y:S02]  /*0d20*/  IMAD.MOV R22, RZ, RZ, -R22 ;  /* 0x000000ffff167224 */ /* 0x000fe400078e0a16 */
[--C-:B------:R-:W-:Y:S01]  /*0d30*/  @!P1 IMAD.IADD R27, R27, 0x1, -R18.reuse ;  /* 0x000000011b1b9824 */ /* 0x100fe200078e0a12 */
[C---:B------:R-:W-:Y:S01]  /*0d40*/  ISETP.GT.U32.AND P1, PT, R18.reuse, R35, PT ;  /* 0x000000231200720c */ /* 0x040fe20003f24070 */
[----:B------:R-:W-:Y:S02]  /*0d50*/  @!P3 IMAD.IADD R55, R55, 0x1, -R18 ;  /* 0x000000013737b824 */ /* 0x000fe400078e0a12 */
[----:B------:R-:W-:Y:S01]  /*0d60*/  IMAD.MOV R26, RZ, RZ, -R26 ;  /* 0x000000ffff1a7224 */ /* 0x000fe200078e0a1a */
[C---:B------:R-:W-:Y:S01]  /*0d70*/  ISETP.GT.U32.AND P3, PT, R18.reuse, R27, PT ;  /* 0x0000001b1200720c */ /* 0x040fe20003f64070 */
[----:B------:R-:W-:Y:S01]  /*0d80*/  IMAD.MOV R28, RZ, RZ, -R28 ;  /* 0x000000ffff1c7224 */ /* 0x000fe200078e0a1c */
[C---:B------:R-:W-:Y:S01]  /*0d90*/  ISETP.GT.U32.AND P6, PT, R18.reuse, R55, PT ;  /* 0x000000371200720c */ /* 0x040fe20003fc4070 */
[----:B------:R-:W-:-:S02]  /*0da0*/  IMAD R39, R18, R22, R39 ;  /* 0x0000001612277224 */ /* 0x000fc400078e0227 */
[----:B------:R-:W-:-:S04]  /*0db0*/  IMAD.HI.U32 R30, R21, R45, RZ ;  /* 0x0000002d151e7227 */ /* 0x000fc800078e00ff */
[C---:B------:R-:W-:Y:S02]  /*0dc0*/  IMAD R41, R18.reuse, R26, R41 ;  /* 0x0000001a12297224 */ /* 0x040fe400078e0229 */
[C---:B------:R-:W-:Y:S02]  /*0dd0*/  IMAD R43, R18.reuse, R28, R43 ;  /* 0x0000001c122b7224 */ /* 0x040fe400078e022b */
[--C-:B------:R-:W-:Y:S01]  /*0de0*/  @!P2 IMAD.IADD R29, R29, 0x1, -R18.reuse ;  /* 0x000000011d1da824 */ /* 0x100fe200078e0a12 */
[C---:B------:R-:W-:Y:S01]  /*0df0*/  ISETP.GT.U32.AND P2, PT, R18.reuse, R31, PT ;  /* 0x0000001f1200720c */ /* 0x040fe20003f44070 */
[----:B------:R-:W-:Y:S01]  /*0e00*/  @!P5 IMAD.IADD R23, R23, 0x1, -R18 ;  /* 0x000000011717d824 */ /* 0x000fe200078e0a12 */
[C---:B------:R-:W-:Y:S01]  /*0e10*/  ISETP.GT.U32.AND P5, PT, R18.reuse, R39, PT ;  /* 0x000000271200720c */ /* 0x040fe20003fa4070 */
[----:B------:R-:W-:Y:S01]  /*0e20*/  IMAD.HI.U32 R22, R21, R47, RZ ;  /* 0x0000002f15167227 */ /* 0x000fe200078e00ff */
[----:B------:R-:W-:-:S03]  /*0e30*/  ISETP.GT.U32.AND P4, PT, R18, R29, PT ;  /* 0x0000001d1200720c */ /* 0x000fc60003f84070 */
[----:B------:R-:W-:-:S04]  /*0e40*/  IMAD.HI.U32 R26, R21, R49, RZ ;  /* 0x00000031151a7227 */ /* 0x000fc800078e00ff */
[----:B------:R-:W-:-:S04]  /*0e50*/  IMAD.HI.U32 R28, R21, R51, RZ ;  /* 0x00000033151c7227 */ /* 0x000fc800078e00ff */
[----:B------:R-:W-:Y:S02]  /*0e60*/  IMAD.MOV R30, RZ, RZ, -R30 ;  /* 0x000000ffff1e7224 */ /* 0x000fe400078e0a1e */
[----:B------:R-:W-:-:S04]  /*0e70*/  IMAD.HI.U32 R21, R21, R53, RZ ;  /* 0x0000003515157227 */ /* 0x000fc800078e00ff */
[C---:B------:R-:W-:Y:S01]  /*0e80*/  IMAD R45, R18.reuse, R30, R45 ;  /* 0x0000001e122d7224 */ /* 0x040fe200078e022d */
[----:B------:R-:W-:Y:S01]  /*0e90*/  IABS R30, R17 ;  /* 0x00000011001e7213 */ /* 0x000fe20000000000 */
[----:B------:R-:W-:Y:S02]  /*0ea0*/  IMAD.MOV R21, RZ, RZ, -R21 ;  /* 0x000000ffff157224 */ /* 0x000fe400078e0a15 */
[----:B------:R-:W-:Y:S02]  /*0eb0*/  IMAD.MOV R22, RZ, RZ, -R22 ;  /* 0x000000ffff167224 */ /* 0x000fe400078e0a16 */
[----:B------:R-:W-:Y:S02]  /*0ec0*/  IMAD.MOV R26, RZ, RZ, -R26 ;  /* 0x000000ffff1a7224 */ /* 0x000fe400078e0a1a */
[----:B------:R-:W-:Y:S01]  /*0ed0*/  IMAD R53, R18, R21, R53 ;  /* 0x0000001512357224 */ /* 0x000fe200078e0235 */
[----:B------:R-:W-:Y:S01]  /*0ee0*/  LOP3.LUT R21, R64, 0x1c0, RZ, 0xc0, !PT ;  /* 0x000001c040157812 */ /* 0x000fe200078ec0ff */
[----:B------:R-:W-:Y:S01]  /*0ef0*/  @!P3 IMAD.IADD R27, R27, 0x1, -R18 ;  /* 0x000000011b1bb824 */ /* 0x000fe200078e0a12 */
[C---:B------:R-:W-:Y:S01]  /*0f00*/  ISETP.GT.U32.AND P3, PT, R18.reuse, R41, PT ;  /* 0x000000291200720c */ /* 0x040fe20003f64070 */
[----:B------:R-:W-:-:S02]  /*0f10*/  IMAD R47, R18, R22, R47 ;  /* 0x00000016122f7224 */ /* 0x000fc400078e022f */
[C---:B------:R-:W-:Y:S01]  /*0f20*/  IMAD R49, R18.reuse, R26, R49 ;  /* 0x0000001a12317224 */ /* 0x040fe200078e0231 */
[----:B------:R-:W-:Y:S01]  /*0f30*/  SHF.R.U32.HI R26, RZ, 0x2, R21 ;  /* 0x00000002ff1a7819 */ /* 0x000fe20000011615 */
[--C-:B------:R-:W-:Y:S01]  /*0f40*/  @!P6 IMAD.IADD R55, R55, 0x1, -R18.reuse ;  /* 0x000000013737e824 */ /* 0x100fe200078e0a12 */
[----:B------:R-:W-:Y:S01]  /*0f50*/  ISETP.GT.U32.AND P6, PT, R18, R37, PT ;  /* 0x000000251200720c */ /* 0x000fe20003fc4070 */
[----:B------:R-:W-:Y:S01]  /*0f60*/  IMAD.HI.U32 R34, R34, R30, RZ ;  /* 0x0000001e22227227 */ /* 0x000fe200078e00ff */
[----:B------:R-:W-:Y:S02]  /*0f70*/  LOP3.LUT R77, R26, 0x3fe, R77, 0x78, !PT ;  /* 0x000003fe1a4d7812 */ /* 0x000fe400078e784d */
[----:B------:R-:W-:Y:S01]  /*0f80*/  LOP3.LUT R21, R20, 0x1c00, R65, 0xf8, !PT ;  /* 0x00001c0014157812 */ /* 0x000fe200078ef841 */
[--C-:B------:R-:W-:Y:S01]  /*0f90*/  @!P2 IMAD.IADD R31, R31, 0x1, -R18.reuse ;  /* 0x000000011f1fa824 */ /* 0x100fe200078e0a12 */
[C---:B------:R-:W-:Y:S01]  /*0fa0*/  ISETP.GT.U32.AND P2, PT, R18.reuse, R45, PT ;  /* 0x0000002d1200720c */ /* 0x040fe20003f44070 */
[--C-:B------:R-:W-:Y:S01]  /*0fb0*/  @!P5 IMAD.IADD R39, R39, 0x1, -R18.reuse ;  /* 0x000000012727d824 */ /* 0x100fe200078e0a12 */
[C---:B------:R-:W-:Y:S01]  /*0fc0*/  ISETP.GT.U32.AND P5, PT, R18.reuse, R53, PT ;  /* 0x000000351200720c */ /* 0x040fe20003fa4070 */
[--C-:B------:R-:W-:Y:S01]  /*0fd0*/  @!P0 IMAD.IADD R33, R33, 0x1, -R18.reuse ;  /* 0x0000000121218824 */ /* 0x100fe200078e0a12 */
[C---:B------:R-:W-:Y:S01]  /*0fe0*/  ISETP.GT.U32.AND P0, PT, R18.reuse, R47, PT ;  /* 0x0000002f1200720c */ /* 0x040fe20003f04070 */
[----:B------:R-:W-:Y:S01]  /*0ff0*/  @!P1 IMAD.IADD R35, R35, 0x1, -R18 ;  /* 0x0000000123239824 */ /* 0x000fe200078e0a12 */
[C---:B------:R-:W-:Y:S01]  /*1000*/  ISETP.GT.U32.AND P1, PT, R18.reuse, R49, PT ;  /* 0x000000311200720c */ /* 0x040fe20003f24070 */
[----:B------:R-:W-:Y:S01]  /*1010*/  IMAD.MOV R34, RZ, RZ, -R34 ;  /* 0x000000ffff227224 */ /* 0x000fe200078e0a22 */
[----:B------:R-:W-:Y:S01]  /*1020*/  LOP3.LUT R74, R21, R74, RZ, 0xfc, !PT ;  /* 0x0000004a154a7212 */ /* 0x000fe200078efcff */
[----:B------:R-:W-:Y:S01]  /*1030*/  @!P4 IMAD.IADD R29, R29, 0x1, -R18 ;  /* 0x000000011d1dc824 */ /* 0x000fe200078e0a12 */
[----:B------:R-:W-:Y:S01]  /*1040*/  ISETP.GT.U32.AND P4, PT, R18, R43, PT ;  /* 0x0000002b1200720c */ /* 0x000fe20003f84070 */
[----:B------:R-:W-:Y:S01]  /*1050*/  IMAD R22, R19, R34, R30 ;  /* 0x0000002213167224 */ /* 0x000fe200078e021e */
[----:B------:R-:W-:Y:S01]  /*1060*/  LOP3.LUT R73, R74, 0x40, RZ, 0x3c, !PT ;  /* 0x000000404a497812 */ /* 0x000fe200078e3cff */
[----:B------:R-:W-:-:S02]  /*1070*/  IMAD.MOV R28, RZ, RZ, -R28 ;  /* 0x000000ffff1c7224 */ /* 0x000fc400078e0a1c */
[--C-:B------:R-:W-:Y:S01]  /*1080*/  @!P3 IMAD.IADD R41, R41, 0x1, -R18.reuse ;  /* 0x000000012929b824 */ /* 0x100fe200078e0a12 */
[----:B------:R-:W-:Y:S01]  /*1090*/  ISETP.GT.U32.AND P3, PT, R19, R22, PT ;  /* 0x000000161300720c */ /* 0x000fe20003f64070 */
[--C-:B------:R-:W-:Y:S02]  /*10a0*/  @!P6 IMAD.IADD R37, R37, 0x1, -R18.reuse ;  /* 0x000000012525e824 */ /* 0x100fe400078e0a12 */
[C---:B------:R-:W-:Y:S02]  /*10b0*/  IMAD R51, R18.reuse, R28, R51 ;  /* 0x0000001c12337224 */ /* 0x040fe400078e0233 */
[--C-:B------:R-:W-:Y:S01]  /*10c0*/  @!P2 IMAD.IADD R45, R45, 0x1, -R18.reuse ;  /* 0x000000012d2da824 */ /* 0x100fe200078e0a12 */
[C---:B------:R-:W-:Y:S01]  /*10d0*/  ISETP.GT.U32.AND P2, PT, R18.reuse, R33, PT ;  /* 0x000000211200720c */ /* 0x040fe20003f44070 */
[--C-:B------:R-:W-:Y:S01]  /*10e0*/  @!P5 IMAD.IADD R53, R53, 0x1, -R18.reuse ;  /* 0x000000013535d824 */ /* 0x100fe200078e0a12 */
[C---:B------:R-:W-:Y:S01]  /*10f0*/  ISETP.GT.U32.AND P5, PT, R18.reuse, R41, PT ;  /* 0x000000291200720c */ /* 0x040fe20003fa4070 */
[--C-:B------:R-:W-:Y:S01]  /*1100*/  @!P0 IMAD.IADD R47, R47, 0x1, -R18.reuse ;  /* 0x000000012f2f8824 */ /* 0x100fe200078e0a12 */
[C---:B------:R-:W-:Y:S01]  /*1110*/  ISETP.GT.U32.AND P0, PT, R18.reuse, R35, PT ;  /* 0x000000231200720c */ /* 0x040fe20003f04070 */
[--C-:B------:R-:W-:Y:S01]  /*1120*/  @!P1 IMAD.IADD R49, R49, 0x1, -R18.reuse ;  /* 0x0000000131319824 */ /* 0x100fe200078e0a12 */
[C---:B------:R-:W-:Y:S01]  /*1130*/  ISETP.GT.U32.AND P1, PT, R18.reuse, R37, PT ;  /* 0x000000251200720c */ /* 0x040fe20003f24070 */
[----:B------:R-:W-:Y:S01]  /*1140*/  @!P4 IMAD.IADD R43, R43, 0x1, -R18 ;  /* 0x000000012b2bc824 */ /* 0x000fe200078e0a12 */
[----:B------:R-:W-:Y:S01]  /*1150*/  ISETP.GT.U32.AND P6, PT, R18, R51, PT ;  /* 0x000000331200720c */ /* 0x000fe20003fc4070 */
[----:B------:R-:W-:Y:S01]  /*1160*/  @!P3 IMAD.IADD R22, R22, 0x1, -R19 ;  /* 0x000000011616b824 */ /* 0x000fe200078e0a13 */
[----:B------:R-:W-:-:S02]  /*1170*/  ISETP.GT.U32.AND P4, PT, R18, R31, PT ;  /* 0x0000001f1200720c */ /* 0x000fc40003f84070 */
[C---:B------:R-:W-:Y:S01]  /*1180*/  ISETP.GT.U32.AND P3, PT, R18.reuse, R43, PT ;  /* 0x0000002b1200720c */ /* 0x040fe20003f64070 */
[--C-:B------:R-:W-:Y:S01]  /*1190*/  @!P2 IMAD.IADD R33, R33, 0x1, -R18.reuse ;  /* 0x000000012121a824 */ /* 0x100fe200078e0a12 */
[C---:B------:R-:W-:Y:S01]  /*11a0*/  ISETP.GT.U32.AND P2, PT, R18.reuse, R45, PT ;  /* 0x0000002d1200720c */ /* 0x040fe20003f44070 */
[--C-:B------:R-:W-:Y:S01]  /*11b0*/  @!P5 IMAD.IADD R41, R41, 0x1, -R18.reuse ;  /* 0x000000012929d824 */ /* 0x100fe200078e0a12 */
[----:B------:R-:W-:Y:S01]  /*11c0*/  ISETP.GT.U32.AND P5, PT, R19, R22, PT ;  /* 0x000000161300720c */ /* 0x000fe20003fa4070 */
[--C-:B------:R-:W-:Y:S01]  /*11d0*/  @!P0 IMAD.IADD R35, R35, 0x1, -R18.reuse ;  /* 0x0000000123238824 */ /* 0x100fe200078e0a12 */
[C---:B------:R-:W-:Y:S01]  /*11e0*/  ISETP.GT.U32.AND P0, PT, R18.reuse, R47, PT ;  /* 0x0000002f1200720c */ /* 0x040fe20003f04070 */
[--C-:B------:R-:W-:Y:S01]  /*11f0*/  @!P1 IMAD.IADD R37, R37, 0x1, -R18.reuse ;  /* 0x0000000125259824 */ /* 0x100fe200078e0a12 */
[C---:B------:R-:W-:Y:S01]  /*1200*/  ISETP.GT.U32.AND P1, PT, R18.reuse, R49, PT ;  /* 0x000000311200720c */ /* 0x040fe20003f24070 */
[--C-:B------:R-:W-:Y:S01]  /*1210*/  @!P6 IMAD.IADD R51, R51, 0x1, -R18.reuse ;  /* 0x000000013333e824 */ /* 0x100fe200078e0a12 */
[----:B------:R-:W-:Y:S01]  /*1220*/  ISETP.GT.U32.AND P6, PT, R18, R39, PT ;  /* 0x000000271200720c */ /* 0x000fe20003fc4070 */
[----:B------:R-:W-:-:S02]  /*1230*/  @!P4 IMAD.IADD R31, R31, 0x1, -R18 ;  /* 0x000000011f1fc824 */ /* 0x000fc400078e0a12 */
[--C-:B------:R-:W-:Y:S01]  /*1240*/  @!P3 IMAD.IADD R43, R43, 0x1, -R18.reuse ;  /* 0x000000012b2bb824 */ /* 0x100fe200078e0a12 */
[----:B------:R-:W-:Y:S01]  /*1250*/  ISETP.GT.U32.AND P4, PT, R18, R51, PT ;  /* 0x000000331200720c */ /* 0x000fe20003f84070 */
[--C-:B------:R-:W-:Y:S01]  /*1260*/  @!P2 IMAD.IADD R45, R45, 0x1, -R18.reuse ;  /* 0x000000012d2da824 */ /* 0x100fe200078e0a12 */
[----:B------:R-:W-:Y:S01]  /*1270*/  ISETP.GE.AND P3, PT, R16, RZ, PT ;  /* 0x000000ff1000720c */ /* 0x000fe20003f66270 */
[----:B------:R-:W-:Y:S01]  /*1280*/  @!P5 IMAD.IADD R22, R22, 0x1, -R19 ;  /* 0x000000011616d824 */ /* 0x000fe200078e0a13 */
[----:B------:R-:W-:Y:S01]  /*1290*/  ISETP.GE.AND P2, PT, R15, RZ, PT ;  /* 0x000000ff0f00720c */ /* 0x000fe20003f46270 */
[--C-:B------:R-:W-:Y:S01]  /*12a0*/  @!P0 IMAD.IADD R47, R47, 0x1, -R18.reuse ;  /* 0x000000012f2f8824 */ /* 0x100fe200078e0a12 */
[----:B------:R-:W-:Y:S01]  /*12b0*/  ISETP.GE.AND P5, PT, R14, RZ, PT ;  /* 0x000000ff0e00720c */ /* 0x000fe20003fa6270 */
[--C-:B------:R-:W-:Y:S01]  /*12c0*/  @!P1 IMAD.IADD R49, R49, 0x1, -R18.reuse ;  /* 0x0000000131319824 */ /* 0x100fe200078e0a12 */
[----:B------:R-:W-:Y:S01]  /*12d0*/  ISETP.GE.AND P0, PT, R13, RZ, PT ;  /* 0x000000ff0d00720c */ /* 0x000fe20003f06270 */
[--C-:B------:R-:W-:Y:S01]  /*12e0*/  @!P6 IMAD.IADD R39, R39, 0x1, -R18.reuse ;  /* 0x000000012727e824 */ /* 0x100fe200078e0a12 */
[----:B------:R-:W-:Y:S01]  /*12f0*/  ISETP.GE.AND P1, PT, R11, RZ, PT ;  /* 0x000000ff0b00720c */ /* 0x000fe20003f26270 */
[----:B------:R-:W-:Y:S01]  /*1300*/  IMAD.SHL.U32 R19, R68, 0x40, RZ ;  /* 0x0000004044137824 */ /* 0x000fe200078e00ff */
[----:B------:R-:W-:Y:S01]  /*1310*/  ISETP.GT.U32.AND P6, PT, R18, R53, PT ;  /* 0x000000351200720c */ /* 0x000fe20003fc4070 */
[--C-:B------:R-:W-:Y:S01]  /*1320*/  @!P4 IMAD.IADD R51, R51, 0x1, -R18.reuse ;  /* 0x000000013333c824 */ /* 0x100fe200078e0a12 */
[----:B------:R-:W-:Y:S01]  /*1330*/  ISETP.GE.AND P4, PT, R12, RZ, PT ;  /* 0x000000ff0c00720c */ /* 0x000fe20003f86270 */
[----:B------:R-:W-:Y:S01]  /*1340*/  @!P3 IMAD.MOV R23, RZ, RZ, -R23 ;  /* 0x000000ffff17b224 */ /* 0x000fe200078e0a17 */
        /* <DEDUP_REMOVED lines=9> */
[----:B------:R-:W-:Y:S01]  /*13e0*/  @!P6 IMAD.IADD R53, R53, 0x1, -R18 ;  /* 0x000000013535e824 */ /* 0x000fe200078e0a12 */
        /* <DEDUP_REMOVED lines=12> */
[----:B------:R-:W-:Y:S01]  /*14b0*/  ISETP.NE.AND P1, PT, R24, RZ, PT ;  /* 0x000000ff1800720c */ /* 0x000fe20003f25270 */
[----:B------:R-:W-:Y:S01]  /*14c0*/  @!P6 IMAD.MOV R22, RZ, RZ, -R22 ;  /* 0x000000ffff16e224 */ /* 0x000fe200078e0a16 */
[----:B------:R-:W-:Y:S01]  /*14d0*/  LOP3.LUT R18, RZ, R25, RZ, 0x33, !PT ;  /* 0x00000019ff127212 */ /* 0x000fe200078e33ff */
[----:B------:R-:W-:Y:S01]  /*14e0*/  @!P4 IMAD.MOV R45, RZ, RZ, -R45 ;  /* 0x000000ffff2dc224 */ /* 0x000fe200078e0a2d */
[----:B------:R-:W-:Y:S01]  /*14f0*/  ISETP.NE.AND P4, PT, R25, RZ, PT ;  /* 0x000000ff1900720c */ /* 0x000fe20003f85270 */
[----:B------:R-:W-:-:S02]  /*1500*/  @!P3 IMAD.MOV R49, RZ, RZ, -R49 ;  /* 0x000000ffff31b224 */ /* 0x000fc400078e0a31 */
[----:B------:R-:W-:Y:S01]  /*1510*/  @!P2 IMAD.MOV R51, RZ, RZ, -R51 ;  /* 0x000000ffff33a224 */ /* 0x000fe200078e0a33 */
[C---:B------:R-:W-:Y:S01]  /*1520*/  SEL R27, R18.reuse, R27, !P4 ;  /* 0x0000001b121b7207 */ /* 0x040fe20006000000 */
[----:B------:R-:W-:Y:S01]  /*1530*/  @!P5 IMAD.MOV R53, RZ, RZ, -R53 ;  /* 0x000000ffff35d224 */ /* 0x000fe200078e0a35 */
[C---:B------:R-:W-:Y:S01]  /*1540*/  SEL R41, R18.reuse, R41, !P4 ;  /* 0x0000002912297207 */ /* 0x040fe20006000000 */
[----:B------:R-:W-:Y:S01]  /*1550*/  @!P0 IMAD.MOV R55, RZ, RZ, -R55 ;  /* 0x000000ffff378224 */ /* 0x000fe200078e0a37 */
[----:B------:R-:W-:Y:S01]  /*1560*/  SEL R23, R18, R23, !P4 ;  /* 0x0000001712177207 */ /* 0x000fe20006000000 */
[----:B------:R-:W-:Y:S01]  /*1570*/  IMAD R68, R84, R68, RZ ;  /* 0x0000004454447224 */ /* 0x000fe200078e02ff */
[----:B------:R-:W-:Y:S01]  /*1580*/  @!P1 LOP3.LUT R22, RZ, R24, RZ, 0x33, !PT ;  /* 0x00000018ff169212 */ /* 0x000fe200078e33ff */
[----:B------:R-:W-:Y:S01]  /*1590*/  IMAD R24, R27, UR6, RZ ;  /* 0x000000061b187c24 */ /* 0x000fe2000f8e02ff */
[C---:B------:R-:W-:Y:S01]  /*15a0*/  SEL R29, R18.reuse, R29, !P4 ;  /* 0x0000001d121d7207 */ /* 0x040fe20006000000 */
[----:B------:R-:W-:Y:S01]  /*15b0*/  IMAD R41, R41, UR6, RZ ;  /* 0x0000000629297c24 */ /* 0x000fe2000f8e02ff */
[C---:B------:R-:W-:Y:S01]  /*15c0*/  SEL R31, R18.reuse, R31, !P4 ;  /* 0x0000001f121f7207 */ /* 0x040fe20006000000 */
[----:B------:R-:W-:Y:S01]  /*15d0*/  IMAD R23, R23, UR6, RZ ;  /* 0x0000000617177c24 */ /* 0x000fe2000f8e02ff */
[----:B------:R-:W-:Y:S01]  /*15e0*/  SEL R33, R18, R33, !P4 ;  /* 0x0000002112217207 */ /* 0x000fe20006000000 */
[----:B-----5:R-:W-:Y:S01]  /*15f0*/  IMAD R22, R22, UR10, RZ ;  /* 0x0000000a16167c24 */ /* 0x020fe2000f8e02ff */
[C---:B------:R-:W-:Y:S01]  /*1600*/  SEL R35, R18.reuse, R35, !P4 ;  /* 0x0000002312237207 */ /* 0x040fe20006000000 */
[----:B------:R-:W-:Y:S01]  /*1610*/  IMAD R31, R31, UR6, RZ ;  /* 0x000000061f1f7c24 */ /* 0x000fe2000f8e02ff */
        /* <DEDUP_REMOVED lines=16> */
[----:B------:R-:W-:Y:S01]  /*1720*/  SEL R18, R18, R55, !P4 ;  /* 0x0000003712127207 */ /* 0x000fe20006000000 */
[----:B------:R-:W-:Y:S01]  /*1730*/  IMAD R49, R49, UR6, RZ ;  /* 0x0000000631317c24 */ /* 0x000fe2000f8e02ff */
[----:B---3--:R-:W-:Y:S01]  /*1740*/  LEA R25, P4, R24, UR14, 0x1 ;  /* 0x0000000e18197c11 */ /* 0x008fe2000f8808ff */
[----:B------:R-:W-:Y:S01]  /*1750*/  IMAD R51, R51, UR6, RZ ;  /* 0x0000000633337c24 */ /* 0x000fe2000f8e02ff */
[----:B------:R-:W-:Y:S01]  /*1760*/  LEA R110, P2, R22, UR12, 0x1 ;  /* 0x0000000c166e7c11 */ /* 0x000fe2000f8408ff */
[----:B------:R-:W-:Y:S01]  /*1770*/  IMAD R18, R18, UR6, RZ ;  /* 0x0000000612127c24 */ /* 0x000fe2000f8e02ff */
[----:B------:R-:W-:Y:S01]  /*1780*/  LEA.HI.X.SX32 R24, R24, UR15, 0x1, P4 ;  /* 0x0000000f18187c11 */ /* 0x000fe2000a0f0eff */
[----:B------:R-:W-:Y:S01]  /*1790*/  IMAD R53, R53, UR6, RZ ;  /* 0x0000000635357c24 */ /* 0x000fe2000f8e02ff */
[----:B------:R-:W-:Y:S01]  /*17a0*/  LEA R100, P4, R41, UR14, 0x1 ;  /* 0x0000000e29647c11 */ /* 0x000fe2000f8808ff */
[----:B------:R-:W-:Y:S01]  /*17b0*/  USHF.R.S32.HI UR6, URZ, 0x1f, UR4 ;  /* 0x0000001fff067899 */ /* 0x000fe20008011404 */
[----:B------:R-:W-:-:S02]  /*17c0*/  LEA R27, P3, R23, UR14, 0x1 ;  /* 0x0000000e171b7c11 */ /* 0x000fc4000f8608ff */
[----:B------:R-:W-:Y:S01]  /*17d0*/  LEA.HI.X.SX32 R101, R41, UR15, 0x1, P4 ;  /* 0x0000000f29657c11 */ /* 0x000fe2000a0f0eff */
[----:B------:R-:W-:Y:S01]  /*17e0*/  ULEA.HI UR6, UR6, UR4, URZ, 0x6 ;  /* 0x0000000406067291 */ /* 0x000fe2000f8f30ff */
[C---:B------:R-:W-:Y:S02]  /*17f0*/  LEA R86, P4, R18.reuse, UR14, 0x1 ;  /* 0x0000000e12567c11 */ /* 0x040fe4000f8808ff */
[----:B------:R-:W-:Y:S01]  /*1800*/  LEA R113, P6, R31, UR14, 0x1 ;  /* 0x0000000e1f717c11 */ /* 0x000fe2000f8c08ff */
[----:B------:R-:W-:Y:S01]  /*1810*/  USHF.R.S32.HI UR6, URZ, 0x6, UR6 ;  /* 0x00000006ff067899 */ /* 0x000fe20008011406 */
[----:B------:R-:W-:Y:S02]  /*1820*/  LEA.HI.X.SX32 R87, R18, UR15, 0x1, P4 ;  /* 0x0000000f12577c11 */ /* 0x000fe4000a0f0eff */
[----:B------:R-:W0:Y:S01]  /*1830*/  LDC R18, c[0x0][0x3ac] ;  /* 0x0000eb00ff127b82 */ /* 0x000e220000000800 */
[----:B------:R-:W-:Y:S02]  /*1840*/  LEA R108, P0, R33, UR14, 0x1 ;  /* 0x0000000e216c7c11 */ /* 0x000fe4000f8008ff */
[----:B------:R-:W-:-:S02]  /*1850*/  LEA.HI.X.SX32 R111, R22, UR13, 0x1, P2 ;  /* 0x0000000d166f7c11 */ /* 0x000fc400090f0eff */
[----:B------:R-:W-:Y:S02]  /*1860*/  LEA.HI.X.SX32 R26, R23, UR15, 0x1, P3 ;  /* 0x0000000f171a7c11 */ /* 0x000fe400098f0eff */
[----:B------:R-:W-:Y:S02]  /*1870*/  LEA R115, P5, R29, UR14, 0x1 ;  /* 0x0000000e1d737c11 */ /* 0x000fe4000f8a08ff */
[----:B------:R-:W-:Y:S02]  /*1880*/  LEA R106, P1, R35, UR14, 0x1 ;  /* 0x0000000e236a7c11 */ /* 0x000fe4000f8208ff */
[----:B------:R-:W-:Y:S02]  /*1890*/  LEA R105, P2, R37, UR14, 0x1 ;  /* 0x0000000e25697c11 */ /* 0x000fe4000f8408ff */
[----:B------:R-:W-:Y:S02]  /*18a0*/  LEA R103, P3, R39, UR14, 0x1 ;  /* 0x0000000e27677c11 */ /* 0x000fe4000f8608ff */
[----:B------:R-:W-:-:S02]  /*18b0*/  LEA.HI.X.SX32 R112, R31, UR15, 0x1, P6 ;  /* 0x0000000f1f707c11 */ /* 0x000fc4000b0f0eff */
[----:B------:R-:W-:Y:S02]  /*18c0*/  CS2R R30, SRZ ;  /* 0x00000000001e7805 */ /* 0x000fe4000001ff00 */
[----:B------:R-:W-:Y:S02]  /*18d0*/  LEA.HI.X.SX32 R109, R33, UR15, 0x1, P0 ;  /* 0x0000000f216d7c11 */ /* 0x000fe400080f0eff */
[----:B------:R-:W-:Y:S02]  /*18e0*/  CS2R R32, SRZ ;  /* 0x0000000000207805 */ /* 0x000fe4000001ff00 */
[----:B------:R-:W-:Y:S02]  /*18f0*/  LEA.HI.X.SX32 R114, R29, UR15, 0x1, P5 ;  /* 0x0000000f1d727c11 */ /* 0x000fe4000a8f0eff */
[----:B------:R-:W-:Y:S02]  /*1900*/  CS2R R28, SRZ ;  /* 0x00000000001c7805 */ /* 0x000fe4000001ff00 */
[----:B------:R-:W-:-:S02]  /*1910*/  LEA R97, P6, R45, UR14, 0x1 ;  /* 0x0000000e2d617c11 */ /* 0x000fc4000f8c08ff */
[----:B------:R-:W-:Y:S01]  /*1920*/  LEA R94, P0, R47, UR14, 0x1 ;  /* 0x0000000e2f5e7c11 */ /* 0x000fe2000f8008ff */
[----:B0-----:R-:W-:Y:S01]  /*1930*/  IMAD R79, R79, R18, RZ ;  /* 0x000000124f4f7224 */ /* 0x001fe200078e02ff */
[----:B------:R-:W-:Y:S02]  /*1940*/  LEA.HI.X.SX32 R107, R35, UR15, 0x1, P1 ;  /* 0x0000000f236b7c11 */ /* 0x000fe400088f0eff */
[----:B------:R-:W-:Y:S02]  /*1950*/  CS2R R34, SRZ ;  /* 0x0000000000227805 */ /* 0x000fe4000001ff00 */
[----:B------:R-:W-:Y:S01]  /*1960*/  LEA.HI.X.SX32 R104, R37, UR15, 0x1, P2 ;  /* 0x0000000f25687c11 */ /* 0x000fe200090f0eff */
[----:B------:R-:W-:Y:S01]  /*1970*/  IMAD.SHL.U32 R18, R18, 0x40, RZ ;  /* 0x0000004012127824 */ /* 0x000fe200078e00ff */
[----:B------:R-:W-:Y:S02]  /*1980*/  LEA.HI.X.SX32 R102, R39, UR15, 0x1, P3 ;  /* 0x0000000f27667c11 */ /* 0x000fe400098f0eff */
[----:B------:R-:W-:-:S02]  /*1990*/  LEA R99, P5, R43, UR14, 0x1 ;  /* 0x0000000e2b637c11 */ /* 0x000fc4000f8a08ff */
[----:B------:R-:W-:Y:S02]  /*19a0*/  LEA R92, P1, R49, UR14, 0x1 ;  /* 0x0000000e315c7c11 */ /* 0x000fe4000f8208ff */
[----:B------:R-:W-:Y:S02]  /*19b0*/  LEA R90, P2, R51, UR14, 0x1 ;  /* 0x0000000e335a7c11 */ /* 0x000fe4000f8408ff */
[----:B------:R-:W-:Y:S02]  /*19c0*/  LEA R88, P3, R53, UR14, 0x1 ;  /* 0x0000000e35587c11 */ /* 0x000fe4000f8608ff */
[----:B------:R-:W-:Y:S02]  /*19d0*/  LEA.HI.X.SX32 R96, R45, UR15, 0x1, P6 ;  /* 0x0000000f2d607c11 */ /* 0x000fe4000b0f0eff */
[----:B------:R-:W-:Y:S02]  /*19e0*/  CS2R R44, SRZ ;  /* 0x00000000002c7805 */ /* 0x000fe4000001ff00 */
[----:B------:R-:W-:-:S02]  /*19f0*/  LEA.HI.X.SX32 R95, R47, UR15, 0x1, P0 ;  /* 0x0000000f2f5f7c11 */ /* 0x000fc400080f0eff */
[----:B------:R-:W-:Y:S02]  /*1a00*/  CS2R R46, SRZ ;  /* 0x00000000002e7805 */ /* 0x000fe4000001ff00 */
[----:B------:R-:W-:Y:S02]  /*1a10*/  LEA.HI.X.SX32 R98, R43, UR15, 0x1, P5 ;  /* 0x0000000f2b627c11 */ /* 0x000fe4000a8f0eff */
[----:B------:R-:W-:Y:S02]  /*1a20*/  LEA.HI.X.SX32 R93, R49, UR15, 0x1, P1 ;  /* 0x0000000f315d7c11 */ /* 0x000fe400088f0eff */
[----:B------:R-:W-:Y:S02]  /*1a30*/  LEA.HI.X.SX32 R91, R51, UR15, 0x1, P2 ;  /* 0x0000000f335b7c11 */ /* 0x000fe400090f0eff */
[----:B------:R-:W-:-:S07]  /*1a40*/  LEA.HI.X.SX32 R89, R53, UR15, 0x1, P3 ;  /* 0x0000000f35597c11 */ /* 0x000fce00098f0eff */
.L_x_2:
[C---:B------:R-:W-:Y:S01]  /*1a50*/  LOP3.LUT R20, R85.reuse, 0x8, RZ, 0xfc, !PT ;  /* 0x0000000855147812 */ /* 0x040fe200078efcff */
[--C-:B------:R-:W-:Y:S01]  /*1a60*/  IMAD.WIDE R40, R66, 0x2, R110.reuse ;  /* 0x0000000242287825 */ /* 0x100fe200078e026e */
[C---:B------:R-:W-:Y:S02]  /*1a70*/  LOP3.LUT R21, R85.reuse, 0x10, RZ, 0xfc, !PT ;  /* 0x0000001055157812 */ /* 0x040fe400078efcff */
[----:B------:R-:W-:Y:S01]  /*1a80*/  ISETP.GE.AND P1, PT, R85, UR7, PT ;  /* 0x0000000755007c0c */ /* 0x000fe2000bf26270 */
[--C-:B------:R-:W-:Y:S01]  /*1a90*/  IMAD.WIDE R42, R67, 0x2, R110.reuse ;  /* 0x00000002432a7825 */ /* 0x100fe200078e026e */
[----:B------:R-:W-:Y:S02]  /*1aa0*/  ISETP.GE.AND P2, PT, R20, UR7, PT ;  /* 0x0000000714007c0c */ /* 0x000fe4000bf46270 */
[----:B------:R-:W-:Y:S01]  /*1ab0*/  ISETP.GE.AND P3, PT, R21, UR7, PT ;  /* 0x0000000715007c0c */ /* 0x000fe2000bf66270 */
[----:B------:R-:W-:Y:S01]  /*1ac0*/  IMAD.WIDE R20, R78, 0x2, R110 ;  /* 0x000000024e147825 */ /* 0x000fe200078e026e */
[----:B------:R-:W-:-:S02]  /*1ad0*/  PRMT R38, RZ, 0x7610, R38 ;  /* 0x00007610ff267816 */ /* 0x000fc40000000026 */
[----:B------:R-:W-:Y:S02]  /*1ae0*/  PRMT R23, RZ, 0x7610, R23 ;  /* 0x00007610ff177816 */ /* 0x000fe40000000017 */
[----:B------:R-:W-:Y:S02]  /*1af0*/  PRMT R36, RZ, 0x7610, R36 ;  /* 0x00007610ff247816 */ /* 0x000fe40000000024 */
[----:B------:R-:W-:Y:S01]  /*1b00*/  ISETP.GE.AND P4, PT, R81, UR7, PT ;  /* 0x0000000751007c0c */ /* 0x000fe2000bf86270 */
[----:B------:R0:W2:Y:S01]  /*1b10*/  @!P1 LDG.E.U16 R38, desc[UR8][R20.64] ;  /* 0x0000000814269981 */ /* 0x0000a2000c1e1500 */
[----:B------:R-:W-:Y:S02]  /*1b20*/  ISETP.GE.AND P1, PT, R84, UR7, PT ;  /* 0x0000000754007c0c */ /* 0x000fe4000bf26270 */
[----:B------:R-:W-:Y:S01]  /*1b30*/  ISETP.GE.AND P5, PT, R80, UR7, PT ;  /* 0x0000000750007c0c */ /* 0x000fe2000bfa6270 */
[----:B------:R1:W3:Y:S01]  /*1b40*/  @!P2 LDG.E.U16 R23, desc[UR8][R40.64] ;  /* 0x000000082817a981 */ /* 0x0002e2000c1e1500 */
[----:B------:R-:W-:-:S02]  /*1b50*/  ISETP.GE.AND P2, PT, R83, UR7, PT ;  /* 0x0000000753007c0c */ /* 0x000fc4000bf46270 */
[----:B------:R-:W-:Y:S01]  /*1b60*/  LOP3.LUT R22, R64, 0x3f, RZ, 0xc0, !PT ;  /* 0x0000003f40167812 */ /* 0x000fe200078ec0ff */
[----:B------:R4:W5:Y:S01]  /*1b70*/  @!P3 LDG.E.U16 R36, desc[UR8][R42.64] ;  /* 0x000000082a24b981 */ /* 0x000962000c1e1500 */
[----:B------:R-:W-:Y:S01]  /*1b80*/  ISETP.GE.AND P3, PT, R82, UR7, PT ;  /* 0x0000000752007c0c */ /* 0x000fe2000bf66270 */
[----:B0-----:R-:W-:Y:S01]  /*1b90*/  IMAD.WIDE R20, R68, 0x2, R110 ;  /* 0x0000000244147825 */ /* 0x001fe200078e026e */
[----:B------:R-:W-:Y:S02]  /*1ba0*/  PRMT R37, RZ, 0x7610, R37 ;  /* 0x00007610ff257816 */ /* 0x000fe40000000025 */
[----:B------:R-:W-:Y:S01]  /*1bb0*/  PRMT R53, RZ, 0x7610, R53 ;  /* 0x00007610ff357816 */ /* 0x000fe20000000035 */
[----:B-1----:R-:W-:Y:S01]  /*1bc0*/  IMAD.WIDE R40, R69, 0x2, R110 ;  /* 0x0000000245287825 */ /* 0x002fe200078e026e */
[----:B------:R-:W-:Y:S02]  /*1bd0*/  PRMT R52, RZ, 0x7610, R52 ;  /* 0x00007610ff347816 */ /* 0x000fe40000000034 */
[----:B------:R-:W-:Y:S01]  /*1be0*/  PRMT R51, RZ, 0x7610, R51 ;  /* 0x00007610ff337816 */ /* 0x000fe20000000033 */
[----:B----4-:R-:W-:Y:S01]  /*1bf0*/  IMAD.WIDE R42, R70, 0x2, R110 ;  /* 0x00000002462a7825 */ /* 0x010fe200078e026e */
[----:B------:R-:W-:Y:S01]  /*1c00*/  PRMT R50, RZ, 0x7610, R50 ;  /* 0x00007610ff327816 */ /* 0x000fe20000000032 */
[----:B------:R-:W4:Y:S01]  /*1c10*/  @!P1 LDG.E.U16 R37, desc[UR8][R20.64] ;  /* 0x0000000814259981 */ /* 0x000f22000c1e1500 */
[----:B------:R-:W-:Y:S01]  /*1c20*/  ISETP.GE.AND P0, PT, R22, UR7, PT ;  /* 0x0000000716007c0c */ /* 0x000fe2000bf06270 */
[----:B------:R-:W-:-:S02]  /*1c30*/  IMAD.WIDE R48, R71, 0x2, R110 ;  /* 0x0000000247307825 */ /* 0x000fc400078e026e */
[----:B------:R0:W4:Y:S02]  /*1c40*/  @!P2 LDG.E.U16 R53, desc[UR8][R40.64] ;  /* 0x000000082835a981 */ /* 0x000124000c1e1500 */
[----:B------:R-:W-:Y:S02]  /*1c50*/  IMAD.WIDE R54, R72, 0x2, R110 ;  /* 0x0000000248367825 */ /* 0x000fe400078e026e */
[----:B------:R-:W4:Y:S04]  /*1c60*/  @!P3 LDG.E.U16 R52, desc[UR8][R42.64] ;  /* 0x000000082a34b981 */ /* 0x000f28000c1e1500 */
[----:B------:R1:W4:Y:S04]  /*1c70*/  @!P4 LDG.E.U16 R51, desc[UR8][R48.64] ;  /* 0x000000083033c981 */ /* 0x000328000c1e1500 */
[----:B------:R-:W4:Y:S01]  /*1c80*/  @!P5 LDG.E.U16 R50, desc[UR8][R54.64] ;  /* 0x000000083632d981 */ /* 0x000f22000c1e1500 */
[----:B------:R-:W-:Y:S01]  /*1c90*/  BAR.SYNC.DEFER_BLOCKING 0x0 ;  /* 0x0000000000007b1d */ /* 0x000fe20000010000 */
[----:B------:R-:W-:Y:S01]  /*1ca0*/  LOP3.LUT R99, R99, R98, RZ, 0x3c, !PT ;  /* 0x0000006263637212 */ /* 0x000fe200078e3cff */
[----:B0-----:R-:W-:Y:S01]  /*1cb0*/  IMAD.WIDE R40, R79, 0x2, R88 ;  /* 0x000000024f287825 */ /* 0x001fe200078e0258 */
[----:B-1----:R-:W-:-:S02]  /*1cc0*/  PRMT R48, RZ, 0x7610, R48 ;  /* 0x00007610ff307816 */ /* 0x002fc40000000030 */
[----:B------:R-:W-:Y:S01]  /*1cd0*/  LOP3.LUT R98, R99, R98, RZ, 0x3c, !PT ;  /* 0x0000006263627212 */ /* 0x000fe200078e3cff */
[C---:B------:R-:W-:Y:S01]  /*1ce0*/  IMAD.WIDE R56, R79.reuse, 0x2, R92 ;  /* 0x000000024f387825 */ /* 0x040fe200078e025c */
[----:B------:R-:W-:Y:S02]  /*1cf0*/  PRMT R42, RZ, 0x7610, R42 ;  /* 0x00007610ff2a7816 */ /* 0x000fe4000000002a */
[----:B------:R-:W-:Y:S01]  /*1d00*/  PRMT R49, RZ, 0x7610, R49 ;  /* 0x00007610ff317816 */ /* 0x000fe20000000031 */
[----:B------:R-:W-:Y:S01]  /*1d10*/  IMAD.WIDE R20, R79, 0x2, R86 ;  /* 0x000000024f147825 */ /* 0x000fe200078e0256 */
[----:B------:R-:W-:Y:S02]  /*1d20*/  LOP3.LUT R103, R103, R102, RZ, 0x3c, !PT ;  /* 0x0000006667677212 */ /* 0x000fe400078e3cff */
[----:B------:R-:W-:Y:S02]  /*1d30*/  LOP3.LUT R99, R99, R98, RZ, 0x3c, !PT ;  /* 0x0000006263637212 */ /* 0x000fe400078e3cff */
[----:B------:R-:W-:-:S02]  /*1d40*/  LOP3.LUT R102, R103, R102, RZ, 0x3c, !PT ;  /* 0x0000006667667212 */ /* 0x000fc400078e3cff */
[----:B------:R-:W-:Y:S02]  /*1d50*/  PRMT R22, RZ, 0x7610, R22 ;  /* 0x00007610ff167816 */ /* 0x000fe40000000016 */
[----:B------:R-:W-:Y:S01]  /*1d60*/  LOP3.LUT R103, R103, R102, RZ, 0x3c, !PT ;  /* 0x0000006667677212 */ /* 0x000fe200078e3cff */
[----:B------:R0:W4:Y:S04]  /*1d70*/  @!P0 LDG.E.U16 R48, desc[UR8][R40.64] ;  /* 0x0000000828308981 */ /* 0x000128000c1e1500 */
[----:B------:R1:W4:Y:S04]  /*1d80*/  @!P0 LDG.E.U16 R42, desc[UR8][R56.64] ;  /* 0x00000008382a8981 */ /* 0x000328000c1e1500 */
[----:B------:R1:W4:Y:S01]  /*1d90*/  @!P0 LDG.E.U16 R49, desc[UR8][R20.64] ;  /* 0x0000000814318981 */ /* 0x000322000c1e1500 */
[----:B0-----:R-:W-:Y:S01]  /*1da0*/  PRMT R40, RZ, 0x7610, R40 ;  /* 0x00007610ff287816 */ /* 0x001fe20000000028 */
[----:B-1----:R-:W-:-:S04]  /*1db0*/  IMAD.WIDE R56, R79, 0x2, R98 ;  /* 0x000000024f387825 */ /* 0x002fc800078e0262 */
[----:B------:R-:W-:Y:S01]  /*1dc0*/  IMAD.WIDE R20, R79, 0x2, R94 ;  /* 0x000000024f147825 */ /* 0x000fe200078e025e */
[----:B------:R0:W4:Y:S01]  /*1dd0*/  @!P0 LDG.E.U16 R40, desc[UR8][R56.64] ;  /* 0x0000000838288981 */ /* 0x000122000c1e1500 */
[----:B------:R-:W-:Y:S02]  /*1de0*/  LOP3.LUT R97, R97, R96, RZ, 0x3c, !PT ;  /* 0x0000006061617212 */ /* 0x000fe400078e3cff */
[----:B------:R-:W-:Y:S01]  /*1df0*/  LOP3.LUT R115, R115, R114, RZ, 0x3c, !PT ;  /* 0x0000007273737212 */ /* 0x000fe200078e3cff */
[----:B------:R1:W4:Y:S01]  /*1e00*/  @!P0 LDG.E.U16 R22, desc[UR8][R20.64] ;  /* 0x0000000814168981 */ /* 0x000322000c1e1500 */
[----:B------:R-:W-:Y:S01]  /*1e10*/  PRMT R39, RZ, 0x7610, R39 ;  /* 0x00007610ff277816 */ /* 0x000fe20000000027 */
[----:B------:R-:W-:Y:S01]  /*1e20*/  IMAD.WIDE R58, R79, 0x2, R100 ;  /* 0x000000024f3a7825 */ /* 0x000fe200078e0264 */
[----:B0-----:R-:W-:-:S03]  /*1e30*/  PRMT R57, RZ, 0x7610, R57 ;  /* 0x00007610ff397816 */ /* 0x001fc60000000039 */
[----:B------:R-:W-:Y:S01]  /*1e40*/  IMAD.WIDE R54, R79, 0x2, R90 ;  /* 0x000000024f367825 */ /* 0x000fe200078e025a */
[----:B------:R-:W-:Y:S01]  /*1e50*/  LOP3.LUT R96, R97, R96, RZ, 0x3c, !PT ;  /* 0x0000006061607212 */ /* 0x000fe200078e3cff */
[----:B------:R0:W4:Y:S02]  /*1e60*/  @!P0 LDG.E.U16 R39, desc[UR8][R58.64] ;  /* 0x000000083a278981 */ /* 0x000124000c1e1500 */
[----:B-1----:R-:W-:Y:S01]  /*1e70*/  IMAD.WIDE R20, R79, 0x2, R102 ;  /* 0x000000024f147825 */ /* 0x002fe200078e0266 */
[----:B------:R-:W-:Y:S02]  /*1e80*/  LOP3.LUT R114, R115, R114, RZ, 0x3c, !PT ;  /* 0x0000007273727212 */ /* 0x000fe400078e3cff */
[----:B------:R-:W-:Y:S02]  /*1e90*/  PRMT R43, RZ, 0x7610, R43 ;  /* 0x00007610ff2b7816 */ /* 0x000fe4000000002b */
[----:B------:R-:W-:Y:S01]  /*1ea0*/  LOP3.LUT R105, R105, R104, RZ, 0x3c, !PT ;  /* 0x0000006869697212 */ /* 0x000fe200078e3cff */
[----:B------:R1:W4:Y:S01]  /*1eb0*/  @!P0 LDG.E.U16 R57, desc[UR8][R20.64] ;  /* 0x0000000814398981 */ /* 0x000322000c1e1500 */
[----:B------:R-:W-:Y:S01]  /*1ec0*/  PRMT R120, RZ, 0x7610, R120 ;  /* 0x00007610ff787816 */ /* 0x000fe20000000078 */
[----:B------:R-:W-:Y:S01]  /*1ed0*/  IMAD.WIDE R116, R79, 0x2, R106 ;  /* 0x000000024f747825 */ /* 0x000fe200078e026a */
[----:B------:R-:W-:Y:S01]  /*1ee0*/  LOP3.LUT R97, R97, R96, RZ, 0x3c, !PT ;  /* 0x0000006061617212 */ /* 0x000fe200078e3cff */
[----:B------:R1:W4:Y:S01]  /*1ef0*/  @!P0 LDG.E.U16 R43, desc[UR8][R54.64] ;  /* 0x00000008362b8981 */ /* 0x000322000c1e1500 */
[----:B0-----:R-:W-:-:S02]  /*1f00*/  PRMT R58, RZ, 0x7610, R58 ;  /* 0x00007610ff3a7816 */ /* 0x001fc4000000003a */
[----:B------:R-:W-:Y:S01]  /*1f10*/  LOP3.LUT R115, R115, R114, RZ, 0x3c, !PT ;  /* 0x0000007273737212 */ /* 0x000fe200078e3cff */
[----:B-1----:R-:W-:Y:S01]  /*1f20*/  IMAD.WIDE R20, R79, 0x2, R108 ;  /* 0x000000024f147825 */ /* 0x002fe200078e026c */
[----:B------:R-:W-:Y:S02]  /*1f30*/  LOP3.LUT R104, R105, R104, RZ, 0x3c, !PT ;  /* 0x0000006869687212 */ /* 0x000fe400078e3cff */
[----:B------:R0:W4:Y:S01]  /*1f40*/  @!P0 LDG.E.U16 R58, desc[UR8][R116.64] ;  /* 0x00000008743a8981 */ /* 0x000122000c1e1500 */
[----:B------:R-:W-:Y:S01]  /*1f50*/  PRMT R41, RZ, 0x7610, R41 ;  /* 0x00007610ff297816 */ /* 0x000fe20000000029 */
[----:B------:R-:W-:Y:S01]  /*1f60*/  IMAD.WIDE R54, R79, 0x2, R96 ;  /* 0x000000024f367825 */ /* 0x000fe200078e0260 */
[----:B------:R-:W-:Y:S01]  /*1f70*/  LOP3.LUT R113, R113, R112, RZ, 0x3c, !PT ;  /* 0x0000007071717212 */ /* 0x000fe200078e3cff */
[----:B------:R1:W4:Y:S01]  /*1f80*/  @!P0 LDG.E.U16 R120, desc[UR8][R20.64] ;  /* 0x0000000814788981 */ /* 0x000322000c1e1500 */
[----:B------:R-:W-:Y:S02]  /*1f90*/  PRMT R122, RZ, 0x7610, R122 ;  /* 0x00007610ff7a7816 */ /* 0x000fe4000000007a */
[----:B------:R-:W-:Y:S01]  /*1fa0*/  LOP3.LUT R105, R105, R104, RZ, 0x3c, !PT ;  /* 0x0000006869697212 */ /* 0x000fe200078e3cff */
[----:B------:R1:W4:Y:S01]  /*1fb0*/  @!P0 LDG.E.U16 R41, desc[UR8][R54.64] ;  /* 0x0000000836298981 */ /* 0x000322000c1e1500 */
[----:B------:R-:W-:Y:S01]  /*1fc0*/  LOP3.LUT R112, R113, R112, RZ, 0x3c, !PT ;  /* 0x0000007071707212 */ /* 0x000fe200078e3cff */
[----:B0-----:R-:W-:-:S02]  /*1fd0*/  IMAD.MOV.U32 R116, RZ, RZ, R25 ;  /* 0x000000ffff747224 */ /* 0x001fc400078e0019 */
[----:B------:R-:W-:Y:S02]  /*1fe0*/  IMAD.MOV.U32 R117, RZ, RZ, R24 ;  /* 0x000000ffff757224 */ /* 0x000fe400078e0018 */
[C---:B-1----:R-:W-:Y:S01]  /*1ff0*/  IMAD.WIDE R20, R79.reuse, 0x2, R114 ;  /* 0x000000024f147825 */ /* 0x042fe200078e0272 */
[----:B------:R-:W-:Y:S02]  /*2000*/  PRMT R56, RZ, 0x7610, R56 ;  /* 0x00007610ff387816 */ /* 0x000fe40000000038 */
[----:B------:R-:W-:Y:S01]  /*2010*/  PRMT R124, RZ, 0x7610, R124 ;  /* 0x00007610ff7c7816 */ /* 0x000fe2000000007c */
[----:B------:R-:W-:Y:S01]  /*2020*/  IMAD.WIDE R54, R79, 0x2, R104 ;  /* 0x000000024f367825 */ /* 0x000fe200078e0268 */
[----:B------:R0:W4:Y:S01]  /*2030*/  @!P0 LDG.E.U16 R122, desc[UR8][R20.64] ;  /* 0x00000008147a8981 */ /* 0x000122000c1e1500 */
[----:B------:R-:W-:Y:S02]  /*2040*/  LOP3.LUT R113, R113, R112, RZ, 0x3c, !PT ;  /* 0x0000007071717212 */ /* 0x000fe400078e3cff */
[----:B------:R-:W-:Y:S01]  /*2050*/  IMAD.MOV.U32 R118, RZ, RZ, R27 ;  /* 0x000000ffff767224 */ /* 0x000fe200078e001b */
[----:B------:R1:W4:Y:S01]  /*2060*/  @!P0 LDG.E.U16 R56, desc[UR8][R54.64] ;  /* 0x0000000836388981 */ /* 0x000322000c1e1500 */
[----:B------:R-:W-:-:S02]  /*2070*/  IMAD.MOV.U32 R119, RZ, RZ, R26 ;  /* 0x000000ffff777224 */ /* 0x000fc400078e001a */
[C---:B0-----:R-:W-:Y:S01]  /*2080*/  IMAD.WIDE R20, R79.reuse, 0x2, R116 ;  /* 0x000000024f147825 */ /* 0x041fe200078e0274 */
[----:B------:R-:W-:Y:S02]  /*2090*/  PRMT R59, RZ, 0x7610, R59 ;  /* 0x00007610ff3b7816 */ /* 0x000fe4000000003b */
[----:B------:R-:W-:Y:S01]  /*20a0*/  PRMT R121, RZ, 0x7610, R121 ;  /* 0x00007610ff797816 */ /* 0x000fe20000000079 */
[C---:B-1----:R-:W-:Y:S01]  /*20b0*/  IMAD.WIDE R54, R79.reuse, 0x2, R112 ;  /* 0x000000024f367825 */ /* 0x042fe200078e0270 */
[----:B------:R0:W4:Y:S04]  /*20c0*/  @!P0 LDG.E.U16 R124, desc[UR8][R20.64] ;  /* 0x00000008147c8981 */ /* 0x000128000c1e1500 */
[----:B------:R-:W4:Y:S01]  /*20d0*/  @!P0 LDG.E.U16 R59, desc[UR8][R54.64] ;  /* 0x00000008363b8981 */ /* 0x000f22000c1e1500 */
[----:B0-----:R-:W-:-:S05]  /*20e0*/  IMAD.WIDE R20, R79, 0x2, R118 ;  /* 0x000000024f147825 */ /* 0x001fca00078e0276 */
[----:B------:R-:W4:Y:S04]  /*20f0*/  @!P0 LDG.E.U16 R121, desc[UR8][R20.64] ;  /* 0x0000000814798981 */ /* 0x000f28000c1e1500 */
[----:B--2---:R-:W-:Y:S04]  /*2100*/  STS.U16 [R77+UR5+0x4000], R38 ;  /* 0x004000264d007988 */ /* 0x004fe80008000405 */
[----:B---3--:R-:W-:Y:S04]  /*2110*/  STS.U16 [R77+UR5+0x4400], R23 ;  /* 0x004400174d007988 */ /* 0x008fe80008000405 */
[----:B-----5:R-:W-:Y:S04]  /*2120*/  STS.U16 [R77+UR5+0x4800], R36 ;  /* 0x004800244d007988 */ /* 0x020fe80008000405 */
[----:B----4-:R-:W-:Y:S04]  /*2130*/  STS.U16 [R77+UR5+0x4c00], R37 ;  /* 0x004c00254d007988 */ /* 0x010fe80008000405 */
[----:B------:R-:W-:Y:S04]  /*2140*/  STS.U16 [R77+UR5+0x5000], R53 ;  /* 0x005000354d007988 */ /* 0x000fe80008000405 */
[----:B------:R-:W-:Y:S04]  /*2150*/  STS.U16 [R77+UR5+0x5400], R52 ;  /* 0x005400344d007988 */ /* 0x000fe80008000405 */
[----:B------:R-:W-:Y:S04]  /*2160*/  STS.U16 [R77+UR5+0x5800], R51 ;  /* 0x005800334d007988 */ /* 0x000fe80008000405 */
[----:B------:R-:W-:Y:S04]  /*2170*/  STS.U16 [R77+UR5+0x5c00], R50 ;  /* 0x005c00324d007988 */ /* 0x000fe80008000405 */
[----:B------:R-:W-:Y:S04]  /*2180*/  STS.U16 [R77+UR5+0x400], R48 ;  /* 0x000400304d007988 */ /* 0x000fe80008000405 */
[----:B------:R-:W-:Y:S04]  /*2190*/  STS.U16 [R77+UR5+0xc00], R42 ;  /* 0x000c002a4d007988 */ /* 0x000fe80008000405 */
[----:B------:R-:W-:Y:S04]  /*21a0*/  STS.U16 [R77+UR5], R49 ;  /* 0x000000314d007988 */ /* 0x000fe80008000405 */
[----:B------:R-:W-:Y:S04]  /*21b0*/  STS.U16 [R77+UR5+0x1800], R40 ;  /* 0x001800284d007988 */ /* 0x000fe80008000405 */
        /* <DEDUP_REMOVED lines=11> */
[----:B------:R-:W-:Y:S01]  /*2270*/  STS.U16 [R77+UR5+0x3c00], R121 ;  /* 0x003c00794d007988 */ /* 0x000fe20008000405 */
[----:B------:R-:W-:Y:S06]  /*2280*/  BAR.SYNC.DEFER_BLOCKING 0x0 ;  /* 0x0000000000007b1d */ /* 0x000fec0000010000 */
[----:B------:R-:W-:Y:S04]  /*2290*/  LDSM.16.MT88.4 R40, [R76+UR5+0x4000] ;  /* 0x004000054c28783b */ /* 0x000fe80008004200 */
[----:B------:R-:W0:Y:S04]  /*22a0*/  LDSM.16.M88.4 R20, [R74+UR5] ;  /* 0x000000054a14783b */ /* 0x000e280008000200 */
[----:B------:R-:W1:Y:S04]  /*22b0*/  LDSM.16.M88.4 R24, [R74+UR5+0x2000] ;  /* 0x002000054a18783b */ /* 0x000e680008000200 */
[----:B------:R-:W2:Y:S04]  /*22c0*/  LDSM.16.MT88.4 R36, [R75+UR5+0x4000] ;  /* 0x004000054b24783b */ /* 0x000ea80008004200 */
[----:B------:R-:W3:Y:S04]  /*22d0*/  LDSM.16.MT88.4 R56, [R76+UR5+0x4800] ;  /* 0x004800054c38783b */ /* 0x000ee80008004200 */
[----:B------:R-:W4:Y:S04]  /*22e0*/  LDSM.16.MT88.4 R52, [R75+UR5+0x4800] ;  /* 0x004800054b34783b */ /* 0x000f280008004200 */
[----:B------:R-:W-:Y:S01]  /*22f0*/  LDSM.16.MT88.4 R48, [R76+UR5+0x5000] ;  /* 0x005000054c30783b */ /* 0x000fe20008004200 */
[C---:B0-----:R-:W-:Y:S08]  /*2300*/  HMMA.16816.F32 R28, R40.reuse, R20, R28 ;  /* 0x00000014281c723c */ /* 0x041ff0000000181c */
[----:B-1----:R-:W-:Y:S01]  /*2310*/  HMMA.16816.F32 R60, R40, R24, R60 ;  /* 0x00000018283c723c */ /* 0x002fe2000000183c */
[----:B------:R-:W0:Y:S07]  /*2320*/  LDSM.16.M88.4 R40, [R73+UR5+0x2000] ;  /* 0x002000054928783b */ /* 0x000e2e0008000200 */
[C---:B--2---:R-:W-:Y:S08]  /*2330*/  HMMA.16816.F32 R32, R36.reuse, R20, R32 ;  /* 0x000000142420723c */ /* 0x044ff00000001820 */
[----:B------:R-:W-:Y:S01]  /*2340*/  HMMA.16816.F32 R44, R36, R24, R44 ;  /* 0x00000018242c723c */ /* 0x000fe2000000182c */
[----:B------:R-:W-:Y:S07]  /*2350*/  LDSM.16.M88.4 R36, [R73+UR5] ;  /* 0x000000054924783b */ /* 0x000fee0008000200 */
[C---:B---3--:R-:W-:Y:S08]  /*2360*/  HMMA.16816.F32 R28, R56.reuse, R22, R28 ;  /* 0x00000016381c723c */ /* 0x048ff0000000181c */
[----:B------:R-:W-:Y:S01]  /*2370*/  HMMA.16816.F32 R60, R56, R26, R60 ;  /* 0x0000001a383c723c */ /* 0x000fe2000000183c */
[----:B------:R-:W1:Y:S07]  /*2380*/  LDSM.16.MT88.4 R56, [R75+UR5+0x5000] ;  /* 0x005000054b38783b */ /* 0x000e6e0008004200 */
[C---:B----4-:R-:W-:Y:S01]  /*2390*/  HMMA.16816.F32 R32, R52.reuse, R22, R32 ;  /* 0x000000163420723c */ /* 0x050fe20000001820 */
[----:B------:R-:W-:Y:S07]  /*23a0*/  LDSM.16.MT88.4 R20, [R76+UR5+0x5800] ;  /* 0x005800054c14783b */ /* 0x000fee0008004200 */
[----:B------:R-:W-:Y:S01]  /*23b0*/  HMMA.16816.F32 R52, R52, R26, R44 ;  /* 0x0000001a3434723c */ /* 0x000fe2000000182c */
[----:B------:R-:W2:Y:S07]  /*23c0*/  LDSM.16.MT88.4 R44, [R75+UR5+0x5800] ;  /* 0x005800054b2c783b */ /* 0x000eae0008004200 */
[----:B0-----:R-:W-:Y:S08]  /*23d0*/  HMMA.16816.F32 R60, R48, R40, R60 ;  /* 0x00000028303c723c */ /* 0x001ff0000000183c */
[C---:B-1----:R-:W-:Y:S08]  /*23e0*/  HMMA.16816.F32 R32, R56.reuse, R36, R32 ;  /* 0x000000243820723c */ /* 0x042ff00000001820 */
[----:B------:R-:W-:Y:S08]  /*23f0*/  HMMA.16816.F32 R52, R56, R40, R52 ;  /* 0x000000283834723c */ /* 0x000ff00000001834 */
[----:B------:R-:W-:Y:S01]  /*2400*/  HMMA.16816.F32 R28, R48, R36, R28 ;  /* 0x00000024301c723c */ /* 0x000fe2000000181c */
[----:B------:R-:W-:-:S07]  /*2410*/  UIADD3 UR6, UPT, UPT, UR6, -0x1, URZ ;  /* 0xffffffff06067890 */ /* 0x000fce000fffe0ff */
[----:B--2---:R-:W-:Y:S01]  /*2420*/  HMMA.16816.F32 R32, R44, R38, R32 ;  /* 0x000000262c20723c */ /* 0x004fe20000001820 */
[----:B------:R-:W-:-:S07]  /*2430*/  UISETP.NE.U32.AND UP0, UPT, UR6, URZ, UPT ;  /* 0x000000ff0600728c */ /* 0x000fce000bf05070 */
[----:B------:R-:W-:Y:S01]  /*2440*/  HMMA.16816.F32 R44, R44, R42, R52 ;  /* 0x0000002a2c2c723c */ /* 0x000fe20000001834 */
[----:B------:R-:W-:-:S04]  /*2450*/  IMAD.WIDE R36, R18, 0x2, R112 ;  /* 0x0000000212247825 */ /* 0x000fc800078e0270 */
[----:B------:R-:W-:Y:S02]  /*2460*/  IMAD.MOV.U32 R113, RZ, RZ, R36 ;  /* 0x000000ffff717224 */ /* 0x000fe400078e0024 */
[----:B------:R-:W-:Y:S01]  /*2470*/  IMAD.MOV.U32 R112, RZ, RZ, R37 ;  /* 0x000000ffff707224 */ /* 0x000fe200078e0025 */
[----:B------:R-:W-:Y:S01]  /*2480*/  HMMA.16816.F32 R28, R20, R38, R28 ;  /* 0x00000026141c723c */ /* 0x000fe2000000181c */
[----:B------:R-:W-:-:S04]  /*2490*/  IMAD.WIDE R118, R18, 0x2, R118 ;  /* 0x0000000212767825 */ /* 0x000fc800078e0276 */
[----:B------:R-:W-:-:S03]  /*24a0*/  IMAD.WIDE R116, R18, 0x2, R116 ;  /* 0x0000000212747825 */ /* 0x000fc600078e0274 */
[----:B------:R-:W-:Y:S01]  /*24b0*/  HMMA.16816.F32 R60, R20, R42, R60 ;  /* 0x0000002a143c723c */ /* 0x000fe2000000183c */
[----:B------:R-:W-:-:S04]  /*24c0*/  IMAD.WIDE R48, R18, 0x2, R114 ;  /* 0x0000000212307825 */ /* 0x000fc800078e0272 */
[----:B------:R-:W-:-:S04]  /*24d0*/  IMAD.WIDE R40, R18, 0x2, R104 ;  /* 0x0000000212287825 */ /* 0x000fc800078e0268 */
[----:B------:R-:W-:-:S04]  /*24e0*/  IMAD.WIDE R36, R18, 0x2, R102 ;  /* 0x0000000212247825 */ /* 0x000fc800078e0266 */
[----:B------:R-:W-:-:S04]  /*24f0*/  IMAD.WIDE R22, R18, 0x2, R98 ;  /* 0x0000000212167825 */ /* 0x000fc800078e0262 */
[----:B------:R-:W-:Y:S01]  /*2500*/  IMAD.WIDE R20, R18, 0x2, R96 ;  /* 0x0000000212147825 */ /* 0x000fe200078e0260 */
[----:B------:R-:W-:-:S03]  /*2510*/  UIADD3 UR7, UPT, UPT, UR7, -0x40, URZ ;  /* 0xffffffc007077890 */ /* 0x000fc6000fffe0ff */
[----:B------:R-:W-:Y:S02]  /*2520*/  IMAD.MOV.U32 R27, RZ, RZ, R118 ;  /* 0x000000ffff1b7224 */ /* 0x000fe400078e0076 */
[----:B------:R-:W-:Y:S02]  /*2530*/  IMAD.MOV.U32 R26, RZ, RZ, R119 ;  /* 0x000000ffff1a7224 */ /* 0x000fe400078e0077 */
[----:B------:R-:W-:Y:S02]  /*2540*/  IMAD.MOV.U32 R25, RZ, RZ, R116 ;  /* 0x000000ffff197224 */ /* 0x000fe400078e0074 */
[----:B------:R-:W-:Y:S02]  /*2550*/  IMAD.MOV.U32 R24, RZ, RZ, R117 ;  /* 0x000000ffff187224 */ /* 0x000fe400078e0075 */
[----:B------:R-:W-:Y:S02]  /*2560*/  IMAD.MOV.U32 R115, RZ, RZ, R48 ;  /* 0x000000ffff737224 */ /* 0x000fe400078e0030 */
[----:B------:R-:W-:-:S02]  /*2570*/  IMAD.MOV.U32 R114, RZ, RZ, R49 ;  /* 0x000000ffff727224 */ /* 0x000fc400078e0031 */
[----:B------:R-:W-:-:S04]  /*2580*/  IMAD.WIDE R108, R18, 0x2, R108 ;  /* 0x00000002126c7825 */ /* 0x000fc800078e026c */
[----:B------:R-:W-:-:S04]  /*2590*/  IMAD.WIDE R106, R18, 0x2, R106 ;  /* 0x00000002126a7825 */ /* 0x000fc800078e026a */
[----:B------:R-:W-:Y:S02]  /*25a0*/  IMAD.MOV.U32 R105, RZ, RZ, R40 ;  /* 0x000000ffff697224 */ /* 0x000fe400078e0028 */
[----:B------:R-:W-:Y:S02]  /*25b0*/  IMAD.MOV.U32 R104, RZ, RZ, R41 ;  /* 0x000000ffff687224 */ /* 0x000fe400078e0029 */
[----:B------:R-:W-:-:S04]  /*25c0*/  IMAD.WIDE R100, R18, 0x2, R100 ;  /* 0x0000000212647825 */ /* 0x000fc800078e0264 */
[----:B------:R-:W-:Y:S02]  /*25d0*/  IMAD.MOV.U32 R103, RZ, RZ, R36 ;  /* 0x000000ffff677224 */ /* 0x000fe400078e0024 */
[----:B------:R-:W-:Y:S02]  /*25e0*/  IMAD.MOV.U32 R102, RZ, RZ, R37 ;  /* 0x000000ffff667224 */ /* 0x000fe400078e0025 */
[----:B------:R-:W-:Y:S02]  /*25f0*/  IMAD.MOV.U32 R99, RZ, RZ, R22 ;  /* 0x000000ffff637224 */ /* 0x000fe400078e0016 */
[----:B------:R-:W-:Y:S02]  /*2600*/  IMAD.MOV.U32 R98, RZ, RZ, R23 ;  /* 0x000000ffff627224 */ /* 0x000fe400078e0017 */
[----:B------:R-:W-:-:S04]  /*2610*/  IMAD.WIDE R94, R18, 0x2, R94 ;  /* 0x00000002125e7825 */ /* 0x000fc800078e025e */
[----:B------:R-:W-:-:S04]  /*2620*/  IMAD.WIDE R92, R18, 0x2, R92 ;  /* 0x00000002125c7825 */ /* 0x000fc800078e025c */
[----:B------:R-:W-:Y:S02]  /*2630*/  IMAD.MOV.U32 R97, RZ, RZ, R20 ;  /* 0x000000ffff617224 */ /* 0x000fe400078e0014 */
[----:B------:R-:W-:Y:S02]  /*2640*/  IMAD.MOV.U32 R96, RZ, RZ, R21 ;  /* 0x000000ffff607224 */ /* 0x000fe400078e0015 */
[----:B------:R-:W-:-:S04]  /*2650*/  IMAD.WIDE R90, R18, 0x2, R90 ;  /* 0x00000002125a7825 */ /* 0x000fc800078e025a */
[----:B------:R-:W-:-:S04]  /*2660*/  IMAD.WIDE R88, R18, 0x2, R88 ;  /* 0x0000000212587825 */ /* 0x000fc800078e0258 */
[----:B------:R-:W-:-:S04]  /*2670*/  IMAD.WIDE R86, R18, 0x2, R86 ;  /* 0x0000000212567825 */ /* 0x000fc800078e0256 */
[----:B------:R-:W-:Y:S01]  /*2680*/  IMAD.WIDE R110, R19, 0x2, R110 ;  /* 0x00000002136e7825 */ /* 0x000fe200078e026e */
[----:B------:R-:W-:Y:S06]  /*2690*/  BRA.U UP0, `(.L_x_2) ;  /* 0xfffffff100ec7547 */ /* 0x000fec000b83ffff */
[----:B------:R-:W-:Y:S02]  /*26a0*/  F2FP.F16.F32.PACK_AB R35, R47, R35 ;  /* 0x000000232f23723e */ /* 0x000fe400000000ff */
[----:B------:R-:W-:Y:S02]  /*26b0*/  F2FP.F16.F32.PACK_AB R34, R46, R34 ;  /* 0x000000222e22723e */ /* 0x000fe400000000ff */
[----:B------:R-:W-:Y:S02]  /*26c0*/  F2FP.F16.F32.PACK_AB R31, R63, R31 ;  /* 0x0000001f3f1f723e */ /* 0x000fe400000000ff */
[----:B------:R-:W-:Y:S02]  /*26d0*/  F2FP.F16.F32.PACK_AB R30, R62, R30 ;  /* 0x0000001e3e1e723e */ /* 0x000fe400000000ff */
[----:B------:R-:W-:Y:S02]  /*26e0*/  F2FP.F16.F32.PACK_AB R33, R45, R33 ;  /* 0x000000212d21723e */ /* 0x000fe400000000ff */
[----:B------:R-:W-:-:S02]  /*26f0*/  F2FP.F16.F32.PACK_AB R32, R44, R32 ;  /* 0x000000202c20723e */ /* 0x000fc400000000ff */
[----:B------:R-:W-:Y:S02]  /*2700*/  F2FP.F16.F32.PACK_AB R29, R61, R29 ;  /* 0x0000001d3d1d723e */ /* 0x000fe400000000ff */
[----:B------:R-:W-:-:S07]  /*2710*/  F2FP.F16.F32.PACK_AB R28, R60, R28 ;  /* 0x0000001c3c1c723e */ /* 0x000fce00000000ff */
.L_x_1:
[----:B------:R-:W-:Y:S01]  /*2720*/  SHF.R.S32.HI R19, RZ, 0x8, R64 ;  /* 0x00000008ff137819 */ /* 0x000fe20000011440 */
[----:B------:R-:W-:Y:S01]  /*2730*/  BAR.SYNC.DEFER_BLOCKING 0x0 ;  /* 0x0000000000007b1d */ /* 0x000fe20000010000 */
[C---:B------:R-:W-:Y:S01]  /*2740*/  IMAD.SHL.U32 R18, R64.reuse, 0x10, RZ ;  /* 0x0000001040127824 */ /* 0x040fe200078e00ff */
[----:B------:R-:W-:Y:S01]  /*2750*/  LOP3.LUT R65, R65, 0x60, RZ, 0xc0, !PT ;  /* 0x0000006041417812 */ /* 0x000fe200078ec0ff */
[C---:B------:R-:W-:Y:S01]  /*2760*/  IMAD.SHL.U32 R20, R64.reuse, 0x200, RZ ;  /* 0x0000020040147824 */ /* 0x040fe200078e00ff */
[----:B------:R-:W-:Y:S01]  /*2770*/  SGXT R19, R19, 0x1 ;  /* 0x000000011313781a */ /* 0x000fe20000000200 */
[----:B------:R-:W-:Y:S01]  /*2780*/  IMAD.SHL.U32 R21, R64, 0x4, RZ ;  /* 0x0000000440157824 */ /* 0x000fe200078e00ff */
[----:B------:R-:W-:Y:S02]  /*2790*/  LOP3.LUT R18, R65, 0xe00, R18, 0xf8, !PT ;  /* 0x00000e0041127812 */ /* 0x000fe400078ef812 */
[----:B------:R-:W0:Y:S01]  /*27a0*/  LDC R24, c[0x0][0x3b8] ;  /* 0x0000ee00ff187b82 */ /* 0x000e220000000800 */
[----:B------:R-:W-:Y:S01]  /*27b0*/  LOP3.LUT R19, R19, 0x2040, RZ, 0xc0, !PT ;  /* 0x0000204013137812 */ /* 0x000fe200078ec0ff */
[----:B------:R-:W1:Y:S01]  /*27c0*/  LDCU UR4, c[0x0][0x3b4] ;  /* 0x00007680ff0477ac */ /* 0x000e620008000800 */
[----:B------:R-:W-:-:S02]  /*27d0*/  LOP3.LUT R21, R20, 0x31fc, R21, 0xc8, !PT ;  /* 0x000031fc14157812 */ /* 0x000fc400078ec815 */
[--C-:B------:R-:W-:Y:S01]  /*27e0*/  LOP3.LUT R19, R19, 0x1c, R64.reuse, 0xf8, !PT ;  /* 0x0000001c13137812 */ /* 0x100fe200078ef840 */
[----:B------:R-:W2:Y:S01]  /*27f0*/  LDCU.128 UR12, c[0x0][0x390] ;  /* 0x00007200ff0c77ac */ /* 0x000ea20008000c00 */
[----:B------:R-:W-:Y:S02]  /*2800*/  SHF.R.U32.HI R64, RZ, 0x2, R64 ;  /* 0x00000002ff407819 */ /* 0x000fe40000011640 */
[----:B------:R-:W-:Y:S02]  /*2810*/  LOP3.LUT R18, R19, R18, RZ, 0x3c, !PT ;  /* 0x0000001213127212 */ /* 0x000fe400078e3cff */
[----:B------:R-:W-:Y:S02]  /*2820*/  LOP3.LUT R64, R21, 0x60, R64, 0x78, !PT ;  /* 0x0000006015407812 */ /* 0x000fe400078e7840 */
[----:B------:R-:W-:Y:S01]  /*2830*/  LOP3.LUT R19, R18, 0x20, RZ, 0x3c, !PT ;  /* 0x0000002012137812 */ /* 0x000fe200078e3cff */
[----:B------:R-:W-:Y:S04]  /*2840*/  STS [R18+UR5], R28 ;  /* 0x0000001c12007988 */ /* 0x000fe80008000805 */
[----:B------:R-:W-:Y:S01]  /*2850*/  STS [R18+UR5+0x100], R29 ;  /* 0x0001001d12007988 */ /* 0x000fe20008000805 */
[----:B--2---:R-:W-:-:S03]  /*2860*/  ISETP.GE.AND P0, PT, R17, UR14, PT ;  /* 0x0000000e11007c0c */ /* 0x004fc6000bf06270 */
[----:B------:R-:W-:Y:S01]  /*2870*/  STS [R18+UR5+0x80], R32 ;  /* 0x0000802012007988 */ /* 0x000fe20008000805 */
[----:B0-----:R-:W-:Y:S01]  /*2880*/  IMAD R22, R4, R24, RZ ;  /* 0x0000001804167224 */ /* 0x001fe200078e02ff */
[----:B------:R-:W-:Y:S02]  /*2890*/  ISETP.LT.AND P4, PT, R0, UR15, !P0 ;  /* 0x0000000f00007c0c */ /* 0x000fe4000c781270 */
[----:B------:R1:W-:Y:S01]  /*28a0*/  STS [R18+UR5+0x180], R33 ;  /* 0x0001802112007988 */ /* 0x0003e20008000805 */
[----:B------:R-:W-:-:S03]  /*28b0*/  ISETP.LT.AND P3, PT, R2, UR15, !P0 ;  /* 0x0000000f02007c0c */ /* 0x000fc6000c761270 */
[----:B------:R-:W-:Y:S04]  /*28c0*/  STS [R19+UR5+0x1000], R30 ;  /* 0x0010001e13007988 */ /* 0x000fe80008000805 */
[----:B------:R-:W-:Y:S01]  /*28d0*/  STS [R19+UR5+0x1100], R31 ;  /* 0x0011001f13007988 */ /* 0x000fe20008000805 */
[----:B-1----:R-:W-:-:S03]  /*28e0*/  IMAD R18, R17, UR4, RZ ;  /* 0x0000000411127c24 */ /* 0x002fc6000f8e02ff */
[----:B------:R-:W-:Y:S01]  /*28f0*/  STS [R19+UR5+0x1080], R34 ;  /* 0x0010802213007988 */ /* 0x000fe20008000805 */
[-C--:B------:R-:W-:Y:S01]  /*2900*/  IMAD R17, R0, R24.reuse, RZ ;  /* 0x0000001800117224 */ /* 0x080fe200078e02ff */
[----:B------:R-:W-:Y:S02]  /*2910*/  LEA R39, P1, R18, UR12, 0x1 ;  /* 0x0000000c12277c11 */ /* 0x000fe4000f8208ff */
[----:B------:R0:W-:Y:S01]  /*2920*/  STS [R19+UR5+0x1180], R35 ;  /* 0x0011802313007988 */ /* 0x0001e20008000805 */
[-C--:B------:R-:W-:Y:S01]  /*2930*/  IMAD R0, R2, R24.reuse, RZ ;  /* 0x0000001802007224 */ /* 0x080fe200078e02ff */
[----:B------:R-:W-:Y:S01]  /*2940*/  LEA.HI.X.SX32 R41, R18, UR13, 0x1, P1 ;  /* 0x0000000d12297c11 */ /* 0x000fe200088f0eff */
[----:B------:R-:W-:Y:S01]  /*2950*/  BAR.SYNC.DEFER_BLOCKING 0x0 ;  /* 0x0000000000007b1d */ /* 0x000fe20000010000 */
[-C--:B------:R-:W-:Y:S02]  /*2960*/  LEA R18, P2, R17, R39.reuse, 0x1 ;  /* 0x0000002711127211 */ /* 0x080fe400078408ff */
[----:B------:R-:W-:Y:S01]  /*2970*/  ISETP.LT.AND P1, PT, R9, UR15, !P0 ;  /* 0x0000000f09007c0c */ /* 0x000fe2000c721270 */
[----:B------:R-:W-:Y:S01]  /*2980*/  IMAD R9, R3, R24, RZ ;  /* 0x0000001803097224 */ /* 0x000fe200078e02ff */
[----:B------:R-:W-:-:S02]  /*2990*/  LEA R2, P6, R0, R39, 0x1 ;  /* 0x0000002700027211 */ /* 0x000fc400078c08ff */
[----:B0-----:R-:W-:Y:S01]  /*29a0*/  LEA.HI.X.SX32 R19, R17, R41, 0x1, P2 ;  /* 0x0000002911137211 */ /* 0x001fe200010f0eff */
[----:B------:R-:W-:Y:S01]  /*29b0*/  IMAD R17, R24, 0x40, R17 ;  /* 0x0000004018117824 */ /* 0x000fe200078e0211 */
[----:B------:R-:W-:Y:S02]  /*29c0*/  ISETP.LT.AND P2, PT, R3, UR15, !P0 ;  /* 0x0000000f03007c0c */ /* 0x000fe4000c741270 */
[----:B------:R-:W-:Y:S02]  /*29d0*/  LEA R20, P5, R9, R39, 0x1 ;  /* 0x0000002709147211 */ /* 0x000fe400078a08ff */
[-C--:B------:R-:W-:Y:S01]  /*29e0*/  LEA.HI.X.SX32 R3, R0, R41.reuse, 0x1, P6 ;  /* 0x0000002900037211 */ /* 0x080fe200030f0eff */
[-C--:B------:R-:W-:Y:S01]  /*29f0*/  IMAD R0, R5, R24.reuse, RZ ;  /* 0x0000001805007224 */ /* 0x080fe200078e02ff */
[----:B------:R-:W-:Y:S01]  /*2a00*/  LEA.HI.X.SX32 R21, R9, R41, 0x1, P5 ;  /* 0x0000002909157211 */ /* 0x000fe200028f0eff */
[----:B------:R-:W-:Y:S01]  /*2a10*/  IMAD R9, R6, R24, RZ ;  /* 0x0000001806097224 */ /* 0x000fe200078e02ff */
[----:B------:R-:W-:Y:S01]  /*2a20*/  ISETP.LT.AND P5, PT, R5, UR15, !P0 ;  /* 0x0000000f05007c0c */ /* 0x000fe2000c7a1270 */
[----:B------:R-:W0:Y:S04]  /*2a30*/  LDS R23, [R64+UR5] ;  /* 0x0000000540177984 */ /* 0x000e280008000800 */
[----:B------:R-:W1:Y:S04]  /*2a40*/  LDS R25, [R64+UR5+0x200] ;  /* 0x0002000540197984 */ /* 0x000e680008000800 */
[----:B------:R-:W2:Y:S04]  /*2a50*/  LDS R27, [R64+UR5+0x400] ;  /* 0x00040005401b7984 */ /* 0x000ea80008000800 */
[----:B------:R-:W3:Y:S04]  /*2a60*/  LDS R29, [R64+UR5+0x600] ;  /* 0x00060005401d7984 */ /* 0x000ee80008000800 */
[----:B------:R-:W4:Y:S04]  /*2a70*/  LDS R31, [R64+UR5+0x800] ;  /* 0x00080005401f7984 */ /* 0x000f280008000800 */
[----:B------:R-:W5:Y:S04]  /*2a80*/  LDS R33, [R64+UR5+0xa00] ;  /* 0x000a000540217984 */ /* 0x000f680008000800 */
[----:B------:R-:W5:Y:S04]  /*2a90*/  LDS R35, [R64+UR5+0xc00] ;  /* 0x000c000540237984 */ /* 0x000f680008000800 */
[----:B------:R-:W5:Y:S04]  /*2aa0*/  LDS R37, [R64+UR5+0xe00] ;  /* 0x000e000540257984 */ /* 0x000f680008000800 */
[----:B0-----:R0:W-:Y:S01]  /*2ab0*/  @P4 STG.E.U16 desc[UR8][R18.64], R23 ;  /* 0x0000001712004986 */ /* 0x0011e2000c101508 */
[----:B------:R-:W-:-:S02]  /*2ac0*/  ISETP.LT.AND P4, PT, R4, UR15, !P0 ;  /* 0x0000000f04007c0c */ /* 0x000fc4000c781270 */
[C---:B------:R-:W-:Y:S01]  /*2ad0*/  LEA R4, P6, R22.reuse, R39, 0x1 ;  /* 0x0000002716047211 */ /* 0x040fe200078c08ff */
[----:B-1----:R1:W-:Y:S03]  /*2ae0*/  @P3 STG.E.U16 desc[UR8][R2.64], R25 ;  /* 0x0000001902003986 */ /* 0x0023e6000c101508 */
[----:B------:R-:W-:Y:S01]  /*2af0*/  LEA.HI.X.SX32 R5, R22, R41, 0x1, P6 ;  /* 0x0000002916057211 */ /* 0x000fe200030f0eff */
[----:B--2---:R-:W-:Y:S01]  /*2b00*/  @P2 STG.E.U16 desc[UR8][R20.64], R27 ;  /* 0x0000001b14002986 */ /* 0x004fe2000c101508 */
[----:B------:R-:W-:Y:S02]  /*2b10*/  ISETP.LT.AND P2, PT, R6, UR15, !P0 ;  /* 0x0000000f06007c0c */ /* 0x000fe4000c741270 */
[-C--:B------:R-:W-:Y:S02]  /*2b20*/  LEA R6, P6, R9, R39.reuse, 0x1 ;  /* 0x0000002709067211 */ /* 0x080fe400078c08ff */
[----:B0-----:R-:W-:Y:S01]  /*2b30*/  LEA R18, P3, R0, R39, 0x1 ;  /* 0x0000002700127211 */ /* 0x001fe200078608ff */
[----:B---3--:R0:W-:Y:S01]  /*2b40*/  @P4 STG.E.U16 desc[UR8][R4.64], R29 ;  /* 0x0000001d04004986 */ /* 0x0081e2000c101508 */
[----:B------:R-:W-:-:S02]  /*2b50*/  ISETP.LT.AND P4, PT, R7, UR15, !P0 ;  /* 0x0000000f07007c0c */ /* 0x000fc4000c781270 */
[-C--:B------:R-:W-:Y:S01]  /*2b60*/  LEA.HI.X.SX32 R19, R0, R41.reuse, 0x1, P3 ;  /* 0x0000002900137211 */ /* 0x080fe200018f0eff */
[-C--:B------:R-:W-:Y:S01]  /*2b70*/  IMAD R0, R7, R24.reuse, RZ ;  /* 0x0000001807007224 */ /* 0x080fe200078e02ff */
[C---:B------:R-:W-:Y:S01]  /*2b80*/  ISETP.LT.AND P3, PT, R8.reuse, UR15, !P0 ;  /* 0x0000000f08007c0c */ /* 0x040fe2000c761270 */
[----:B------:R-:W-:Y:S01]  /*2b90*/  IMAD R8, R8, R24, RZ ;  /* 0x0000001808087224 */ /* 0x000fe200078e02ff */
[----:B------:R-:W-:Y:S01]  /*2ba0*/  LEA.HI.X.SX32 R7, R9, R41, 0x1, P6 ;  /* 0x0000002909077211 */ /* 0x000fe200030f0eff */
[----:B----4-:R-:W-:Y:S01]  /*2bb0*/  @P5 STG.E.U16 desc[UR8][R18.64], R31 ;  /* 0x0000001f12005986 */ /* 0x010fe2000c101508 */
[-C--:B-1----:R-:W-:Y:S02]  /*2bc0*/  LEA R2, P5, R0, R39.reuse, 0x1 ;  /* 0x0000002700027211 */ /* 0x082fe400078a08ff */
[----:B------:R-:W-:Y:S01]  /*2bd0*/  PRMT R23, R23, 0x7632, R23 ;  /* 0x0000763217177816 */ /* 0x000fe20000000017 */
[----:B-----5:R1:W-:Y:S01]  /*2be0*/  @P2 STG.E.U16 desc[UR8][R6.64], R33 ;  /* 0x0000002106002986 */ /* 0x0203e2000c101508 */
[----:B0-----:R-:W-:-:S02]  /*2bf0*/  LEA R4, P6, R8, R39, 0x1 ;  /* 0x0000002708047211 */ /* 0x001fc400078c08ff */
[-C--:B------:R-:W-:Y:S01]  /*2c00*/  LEA.HI.X.SX32 R3, R0, R41.reuse, 0x1, P5 ;  /* 0x0000002900037211 */ /* 0x080fe200028f0eff */
[----:B------:R-:W-:Y:S01]  /*2c10*/  IMAD R0, R24, 0x8, R17 ;  /* 0x0000000818007824 */ /* 0x000fe200078e0211 */
[----:B------:R-:W-:Y:S02]  /*2c20*/  LEA.HI.X.SX32 R5, R8, R41, 0x1, P6 ;  /* 0x0000002908057211 */ /* 0x000fe400030f0eff */
[----:B------:R-:W-:Y:S01]  /*2c30*/  LEA R8, P6, R17, R39, 0x1 ;  /* 0x0000002711087211 */ /* 0x000fe200078c08ff */
[----:B------:R0:W-:Y:S01]  /*2c40*/  @P4 STG.E.U16 desc[UR8][R2.64], R35 ;  /* 0x0000002302004986 */ /* 0x0001e2000c101508 */
[----:B------:R-:W-:Y:S01]  /*2c50*/  ISETP.LT.AND P5, PT, R11, UR15, !P0 ;  /* 0x0000000f0b007c0c */ /* 0x000fe2000c7a1270 */
[----:B------:R-:W-:Y:S01]  /*2c60*/  IMAD R11, R24, 0x8, R0 ;  /* 0x00000008180b7824 */ /* 0x000fe200078e0200 */
[----:B------:R-:W-:Y:S01]  /*2c70*/  LEA.HI.X.SX32 R9, R17, R41, 0x1, P6 ;  /* 0x0000002911097211 */ /* 0x000fe200030f0eff */
[----:B------:R2:W-:Y:S01]  /*2c80*/  @P3 STG.E.U16 desc[UR8][R4.64], R37 ;  /* 0x0000002504003986 */ /* 0x0005e2000c101508 */
[----:B-1----:R-:W-:-:S02]  /*2c90*/  LEA R6, P6, R0, R39, 0x1 ;  /* 0x0000002700067211 */ /* 0x002fc400078c08ff */
[----:B------:R-:W-:Y:S01]  /*2ca0*/  ISETP.LT.AND P2, PT, R10, UR15, !P0 ;  /* 0x0000000f0a007c0c */ /* 0x000fe2000c741270 */
[----:B------:R-:W-:Y:S01]  /*2cb0*/  @P1 STG.E.U16 desc[UR8][R8.64], R23 ;  /* 0x0000001708001986 */ /* 0x000fe2000c101508 */
[----:B------:R-:W-:Y:S01]  /*2cc0*/  LEA.HI.X.SX32 R7, R0, R41, 0x1, P6 ;  /* 0x0000002900077211 */ /* 0x000fe200030f0eff */
[----:B------:R-:W-:Y:S01]  /*2cd0*/  IMAD R0, R24, 0x8, R11 ;  /* 0x0000000818007824 */ /* 0x000fe200078e020b */
[----:B------:R-:W-:Y:S02]  /*2ce0*/  ISETP.LT.AND P4, PT, R12, UR15, !P0 ;  /* 0x0000000f0c007c0c */ /* 0x000fe4000c781270 */
[----:B0-----:R-:W-:Y:S01]  /*2cf0*/  PRMT R3, R25, 0x7632, R3 ;  /* 0x0000763219037816 */ /* 0x001fe20000000003 */
[C---:B------:R-:W-:Y:S01]  /*2d00*/  IMAD R12, R24.reuse, 0x8, R0 ;  /* 0x00000008180c7824 */ /* 0x040fe200078e0200 */
[----:B------:R-:W-:Y:S02]  /*2d10*/  ISETP.LT.AND P3, PT, R13, UR15, !P0 ;  /* 0x0000000f0d007c0c */ /* 0x000fe4000c761270 */
[-C--:B------:R-:W-:Y:S01]  /*2d20*/  LEA R2, P1, R11, R39.reuse, 0x1 ;  /* 0x000000270b027211 */ /* 0x080fe200078208ff */
[----:B------:R-:W-:Y:S01]  /*2d30*/  IMAD R13, R24, 0x8, R12 ;  /* 0x00000008180d7824 */ /* 0x000fe200078e020c */
[-C--:B------:R-:W-:Y:S01]  /*2d40*/  LEA R10, P6, R12, R39.reuse, 0x1 ;  /* 0x000000270c0a7211 */ /* 0x080fe200078c08ff */
[----:B------:R0:W-:Y:S01]  /*2d50*/  @P2 STG.E.U16 desc[UR8][R6.64], R3 ;  /* 0x0000000306002986 */ /* 0x0001e2000c101508 */
[----:B--2---:R-:W-:Y:S01]  /*2d60*/  LEA R4, P2, R0, R39, 0x1 ;  /* 0x0000002700047211 */ /* 0x004fe200078408ff */
[----:B------:R-:W-:Y:S01]  /*2d70*/  IMAD R17, R24, 0x8, R13 ;  /* 0x0000000818117824 */ /* 0x000fe200078e020d */
[----:B------:R-:W-:-:S02]  /*2d80*/  PRMT R27, R27, 0x7632, R27 ;  /* 0x000076321b1b7816 */ /* 0x000fc4000000001b */
[-C--:B------:R-:W-:Y:S01]  /*2d90*/  LEA.HI.X.SX32 R5, R0, R41.reuse, 0x1, P2 ;  /* 0x0000002900057211 */ /* 0x080fe200010f0eff */
[----:B------:R-:W-:Y:S01]  /*2da0*/  IMAD R0, R24, 0x8, R17 ;  /* 0x0000000818007824 */ /* 0x000fe200078e0211 */
[----:B------:R-:W-:Y:S02]  /*2db0*/  ISETP.LT.AND P2, PT, R14, UR15, !P0 ;  /* 0x0000000f0e007c0c */ /* 0x000fe4000c741270 */
[----:B------:R-:W-:Y:S02]  /*2dc0*/  PRMT R29, R29, 0x7632, R29 ;  /* 0x000076321d1d7816 */ /* 0x000fe4000000001d */
[----:B------:R-:W-:Y:S02]  /*2dd0*/  PRMT R31, R31, 0x7632, R31 ;  /* 0x000076321f1f7816 */ /* 0x000fe4000000001f */
[----:B0-----:R-:W-:Y:S02]  /*2de0*/  LEA.HI.X.SX32 R3, R11, R41, 0x1, P1 ;  /* 0x000000290b037211 */ /* 0x001fe400008f0eff */
[----:B------:R-:W-:-:S02]  /*2df0*/  LEA R8, P1, R13, R39, 0x1 ;  /* 0x000000270d087211 */ /* 0x000fc400078208ff */
[-C--:B------:R-:W-:Y:S01]  /*2e00*/  LEA.HI.X.SX32 R11, R12, R41.reuse, 0x1, P6 ;  /* 0x000000290c0b7211 */ /* 0x080fe200030f0eff */
[----:B------:R0:W-:Y:S01]  /*2e10*/  @P5 STG.E.U16 desc[UR8][R2.64], R27 ;  /* 0x0000001b02005986 */ /* 0x0001e2000c101508 */
[----:B------:R-:W-:Y:S02]  /*2e20*/  LEA.HI.X.SX32 R9, R13, R41, 0x1, P1 ;  /* 0x000000290d097211 */ /* 0x000fe400008f0eff */
[----:B------:R-:W-:Y:S01]  /*2e30*/  ISETP.LT.AND P1, PT, R15, UR15, !P0 ;  /* 0x0000000f0f007c0c */ /* 0x000fe2000c721270 */
[----:B------:R0:W-:Y:S01]  /*2e40*/  @P4 STG.E.U16 desc[UR8][R4.64], R29 ;  /* 0x0000001d04004986 */ /* 0x0001e2000c101508 */
[----:B------:R-:W-:Y:S02]  /*2e50*/  ISETP.LT.AND P0, PT, R16, UR15, !P0 ;  /* 0x0000000f10007c0c */ /* 0x000fe4000c701270 */
[----:B------:R-:W-:Y:S01]  /*2e60*/  LEA R12, P6, R17, R39, 0x1 ;  /* 0x00000027110c7211 */ /* 0x000fe200078c08ff */
[----:B------:R0:W-:Y:S01]  /*2e70*/  @P3 STG.E.U16 desc[UR8][R10.64], R31 ;  /* 0x0000001f0a003986 */ /* 0x0001e2000c101508 */
[----:B------:R-:W-:-:S02]  /*2e80*/  PRMT R33, R33, 0x7632, R33 ;  /* 0x0000763221217816 */ /* 0x000fc40000000021 */
[----:B------:R-:W-:Y:S02]  /*2e90*/  LEA.HI.X.SX32 R13, R17, R41, 0x1, P6 ;  /* 0x00000029110d7211 */ /* 0x000fe400030f0eff */
[----:B------:R-:W-:Y:S01]  /*2ea0*/  PRMT R35, R35, 0x7632, R35 ;  /* 0x0000763223237816 */ /* 0x000fe20000000023 */
[----:B------:R0:W-:Y:S01]  /*2eb0*/  @P2 STG.E.U16 desc[UR8][R8.64], R33 ;  /* 0x0000002108002986 */ /* 0x0001e2000c101508 */
[----:B------:R-:W-:-:S03]  /*2ec0*/  LEA R6, P6, R0, R39, 0x1 ;  /* 0x0000002700067211 */ /* 0x000fc600078c08ff */
[----:B------:R0:W-:Y:S01]  /*2ed0*/  @P1 STG.E.U16 desc[UR8][R12.64], R35 ;  /* 0x000000230c001986 */ /* 0x0001e2000c101508 */
[----:B------:R-:W-:Y:S01]  /*2ee0*/  LEA.HI.X.SX32 R7, R0, R41, 0x1, P6 ;  /* 0x0000002900077211 */ /* 0x000fe200030f0eff */
[----:B------:R-:W-:Y:S08]  /*2ef0*/  @!P0 EXIT ;  /* 0x000000000000894d */ /* 0x000ff00003800000 */
[----:B0-----:R-:W-:-:S05]  /*2f00*/  PRMT R3, R37, 0x7632, R3 ;  /* 0x0000763225037816 */ /* 0x001fca0000000003 */
[----:B------:R-:W-:Y:S01]  /*2f10*/  STG.E.U16 desc[UR8][R6.64], R3 ;  /* 0x0000000306007986 */ /* 0x000fe2000c101508 */
[----:B------:R-:W-:Y:S05]  /*2f20*/  EXIT ;  /* 0x000000000000794d */ /* 0x000fea0003800000 */
.L_x_3:
[----:B------:R-:W-:-:S00]  /*2f30*/  BRA `(.L_x_3) ;  /* 0xfffffffc00fc7947 */ /* 0x000fc0000383ffff */
[----:B------:R-:W-:-:S00]  /*2f40*/  NOP ;  /* 0x0000000000007918 */ /* 0x000fc00000000000 */
        /* <DEDUP_REMOVED lines=11> */
.L_x_4:


//--------------------- .nv.shared.matmul_kernel  --------------------------
	.section	.nv.shared.matmul_kernel,"aw",@nobits
	.sectionflags	@""
	.align	16
	.zero		1024


//--------------------- .nv.shared.reserved.0     --------------------------
	.section	.nv.shared.reserved.0,"aw",@nobits
	.weak		__nv_reservedSMEM_offset_0_alias
	.size		__nv_reservedSMEM_offset_0_alias, 0, 64
	.other		__nv_reservedSMEM_offset_0_alias,@"STO_CUDA_RESERVED_SHARED STV_DEFAULT"
__nv_reservedSMEM_offset_0_alias:
	.zero		0
	.zero		64


//--------------------- .nv.constant0.matmul_kernel --------------------------
	.section	.nv.constant0.matmul_kernel,"a",@progbits
	.sectionflags	@""
	.align	4
.nv.constant0.matmul_kernel:
	.zero		976


//--------------------- SYMBOLS --------------------------

	.type		.nv.reservedSmem.offset0,@object
	.size		.nv.reservedSmem.offset0,0x4
	.type		.nv.reservedSmem.cap,@object
	.size		.nv.reservedSmem.cap,0x4
